// auto-generated by cutlass_sweep.gemm — config: {"arch": "sm_90", "cluster_m": 1, "cluster_n": 1, "dtype": "fp16", "stages": 3, "tile_k": 32, "tile_m": 256, "tile_n": 128}
#include "cutlass/cutlass.h"
#include "cutlass/gemm/collective/collective_builder.hpp"
#include "cutlass/gemm/device/gemm_universal_adapter.h"
#include "cutlass/gemm/kernel/gemm_universal.hpp"
#include "cutlass/epilogue/collective/collective_builder.hpp"

using ElemA = cutlass::half_t;
using ElemB = cutlass::half_t;
using ElemCD = cutlass::half_t;
using Acc  = float;
using TileShape    = cute::Shape<cute::_256, cute::_128, cute::_32>;
using ClusterShape = cute::Shape<cute::_1, cute::_1, cute::_1>;

using CollectiveEpilogue = typename cutlass::epilogue::collective::CollectiveBuilder<
    cutlass::arch::Sm90, cutlass::arch::OpClassTensorOp,
    TileShape, ClusterShape,
    cutlass::epilogue::collective::EpilogueTileAuto,
    Acc, Acc,
    ElemCD, cutlass::layout::RowMajor, 128 / cutlass::sizeof_bits<ElemCD>::value,
    ElemCD, cutlass::layout::RowMajor, 128 / cutlass::sizeof_bits<ElemCD>::value,
    cutlass::epilogue::collective::EpilogueScheduleAuto
  >::CollectiveOp;

using CollectiveMainloop = typename cutlass::gemm::collective::CollectiveBuilder<
    cutlass::arch::Sm90, cutlass::arch::OpClassTensorOp,
    ElemA, cutlass::layout::RowMajor, 128 / cutlass::sizeof_bits<ElemA>::value,
    ElemB, cutlass::layout::ColumnMajor, 128 / cutlass::sizeof_bits<ElemB>::value,
    Acc,
    TileShape, ClusterShape,
    cutlass::gemm::collective::StageCount<3>,
    cutlass::gemm::collective::KernelScheduleAuto
  >::CollectiveOp;

using GemmKernel = cutlass::gemm::kernel::GemmUniversal<
    cute::Shape<int,int,int,int>,
    CollectiveMainloop,
    CollectiveEpilogue
>;
using Gemm = cutlass::gemm::device::GemmUniversalAdapter<GemmKernel>;

// Force the device kernel symbol into the cubin without needing a host main.
auto* _anchor = &cutlass::device_kernel<GemmKernel>;


// ===== COMPILED SASS (sm_90a) =====

	.target	sm_90a

	.elftype	@"ET_EXEC"


//--------------------- .note.nv.tkinfo           --------------------------
	.section	.note.nv.tkinfo,"",@"SHT_NOTE"
	.sectionflags	@"SHF_NOTE_NV_TKINFO"
	.tkinfo
        /*0018*/ 	.word	0x00000002
        /*0030*/ 	.string	""
        /*0030*/ 	.string	"ptxas"
        /*0030*/ 	.string	"Cuda compilation tools, release 13.0, V13.0.88"
        /*0030*/ 	.string	"Build cuda_13.0.r13.0/compiler.36424714_0"
        /*0030*/ 	.string	"-arch sm_90a -m 64 "



//--------------------- .note.nv.cuinfo           --------------------------
	.section	.note.nv.cuinfo,"",@"SHT_NOTE"
	.sectionflags	@"SHF_NOTE_NV_CUINFO"
        /*0018*/ 	.short	0x0002
        /*001a*/ 	.short	0x005a
        /*001c*/ 	.short	0x0082
	.zero		2


//--------------------- .nv.info                  --------------------------
	.section	.nv.info,"",@"SHT_CUDA_INFO"
	.align	4


	//----- nvinfo : EIATTR_REGCOUNT
	.align		4
        /*0000*/ 	.byte	0x04, 0x2f
        /*0002*/ 	.short	(.L_15 - .L_14)
	.align		4
.L_14:
        /*0004*/ 	.word	index@(_ZN7cutlass13device_kernelINS_4gemm6kernel13GemmUniversalIN4cute5tupleIJiiiiEEENS1_10collective13CollectiveMmaINS1_34MainloopSm90TmaGmmaWarpSpecializedILi3ENS5_IJNS4_1CILi1EEESB_SB_EEENS1_35KernelTmaWarpSpecializedCooperativeEEENS5_IJNSA_ILi256EEENSA_ILi128EEENSA_ILi32EEEEEENS_6half_tENS5_IJlSB_lEEESJ_SK_NS4_8TiledMMAINS4_8MMA_AtomIJNS4_4SM904GMMA26MMA_64x128x16_F32F16F16_SSILNSO_5MajorE0ELSQ_0ELNSO_7ScaleInE1ELSR_1EEEEEENS4_6LayoutINS5_IJNSA_ILi2EEESB_SB_EEENS5_IJSB_NSA_ILi0EEESX_EEEEENS5_IJNS4_10UnderscoreES10_S10_EEEEENS4_13SM90_TMA_LOADENS4_14ComposedLayoutINS4_7SwizzleILi2ELi4ELi3EEENS4_18smem_ptr_flag_bitsILi16EEENSU_INS5_IJNSA_ILi8EEESH_EEENS5_IJSH_SB_EEEEEEEvNS4_8identityES13_S1D_vS1E_EENS_8epilogue10collective6detail29Sm90TmaWarpSpecializedAdapterINS1H_15DefaultEpilogueISJ_SK_SK_NS1G_6thread17LinearCombinationISJ_Li1EffLNS1L_9ScaleType4KindE0ELNS_15FloatRoundStyleE2ESJ_EENS1_15EpilogueDefaultEEEEEvvEEEEvNT_6ParamsE)
        /*0008*/ 	.word	0x000000a8


	//----- nvinfo : EIATTR_FRAME_SIZE
	.align		4
.L_15:
        /*000c*/ 	.byte	0x04, 0x11
        /*000e*/ 	.short	(.L_17 - .L_16)
	.align		4
.L_16:
        /*0010*/ 	.word	index@(_ZN7cutlass13device_kernelINS_4gemm6kernel13GemmUniversalIN4cute5tupleIJiiiiEEENS1_10collective13CollectiveMmaINS1_34MainloopSm90TmaGmmaWarpSpecializedILi3ENS5_IJNS4_1CILi1EEESB_SB_EEENS1_35KernelTmaWarpSpecializedCooperativeEEENS5_IJNSA_ILi256EEENSA_ILi128EEENSA_ILi32EEEEEENS_6half_tENS5_IJlSB_lEEESJ_SK_NS4_8TiledMMAINS4_8MMA_AtomIJNS4_4SM904GMMA26MMA_64x128x16_F32F16F16_SSILNSO_5MajorE0ELSQ_0ELNSO_7ScaleInE1ELSR_1EEEEEENS4_6LayoutINS5_IJNSA_ILi2EEESB_SB_EEENS5_IJSB_NSA_ILi0EEESX_EEEEENS5_IJNS4_10UnderscoreES10_S10_EEEEENS4_13SM90_TMA_LOADENS4_14ComposedLayoutINS4_7SwizzleILi2ELi4ELi3EEENS4_18smem_ptr_flag_bitsILi16EEENSU_INS5_IJNSA_ILi8EEESH_EEENS5_IJSH_SB_EEEEEEEvNS4_8identityES13_S1D_vS1E_EENS_8epilogue10collective6detail29Sm90TmaWarpSpecializedAdapterINS1H_15DefaultEpilogueISJ_SK_SK_NS1G_6thread17LinearCombinationISJ_Li1EffLNS1L_9ScaleType4KindE0ELNS_15FloatRoundStyleE2ESJ_EENS1_15EpilogueDefaultEEEEEvvEEEEvNT_6ParamsE)
        /*0014*/ 	.word	0x00000000


	//----- nvinfo : EIATTR_MIN_STACK_SIZE
	.align		4
.L_17:
        /*0018*/ 	.byte	0x04, 0x12
        /*001a*/ 	.short	(.L_19 - .L_18)
	.align		4
.L_18:
        /*001c*/ 	.word	index@(_ZN7cutlass13device_kernelINS_4gemm6kernel13GemmUniversalIN4cute5tupleIJiiiiEEENS1_10collective13CollectiveMmaINS1_34MainloopSm90TmaGmmaWarpSpecializedILi3ENS5_IJNS4_1CILi1EEESB_SB_EEENS1_35KernelTmaWarpSpecializedCooperativeEEENS5_IJNSA_ILi256EEENSA_ILi128EEENSA_ILi32EEEEEENS_6half_tENS5_IJlSB_lEEESJ_SK_NS4_8TiledMMAINS4_8MMA_AtomIJNS4_4SM904GMMA26MMA_64x128x16_F32F16F16_SSILNSO_5MajorE0ELSQ_0ELNSO_7ScaleInE1ELSR_1EEEEEENS4_6LayoutINS5_IJNSA_ILi2EEESB_SB_EEENS5_IJSB_NSA_ILi0EEESX_EEEEENS5_IJNS4_10UnderscoreES10_S10_EEEEENS4_13SM90_TMA_LOADENS4_14ComposedLayoutINS4_7SwizzleILi2ELi4ELi3EEENS4_18smem_ptr_flag_bitsILi16EEENSU_INS5_IJNSA_ILi8EEESH_EEENS5_IJSH_SB_EEEEEEEvNS4_8identityES13_S1D_vS1E_EENS_8epilogue10collective6detail29Sm90TmaWarpSpecializedAdapterINS1H_15DefaultEpilogueISJ_SK_SK_NS1G_6thread17LinearCombinationISJ_Li1EffLNS1L_9ScaleType4KindE0ELNS_15FloatRoundStyleE2ESJ_EENS1_15EpilogueDefaultEEEEEvvEEEEvNT_6ParamsE)
        /*0020*/ 	.word	0x00000000
.L_19:


//--------------------- .nv.compat                --------------------------
	.section	.nv.compat,"",@"SHT_CUDA_COMPAT_INFO"
	.align	4
        /*0000*/ 	.byte	0x02, 0x09, 0x01, 0x00, 0x02, 0x02, 0x04, 0x00, 0x02, 0x05, 0x05, 0x00, 0x03, 0x07, 0x01, 0x01
        /*0010*/ 	.byte	0x02, 0x03, 0x01, 0x00, 0x02, 0x06, 0x01, 0x00, 0x04, 0x0b, 0x08, 0x00, 0x00, 0x00, 0x00, 0x00
        /*0020*/ 	.byte	0x00, 0x00, 0x00, 0x00


//--------------------- .nv.info._ZN7cutlass13device_kernelINS_4gemm6kernel13GemmUniversalIN4cute5tupleIJiiiiEEENS1_10collective13CollectiveMmaINS1_34MainloopSm90TmaGmmaWarpSpecializedILi3ENS5_IJNS4_1CILi1EEESB_SB_EEENS1_35KernelTmaWarpSpecializedCooperativeEEENS5_IJNSA_ILi256EEENSA_ILi128EEENSA_ILi32EEEEEENS_6half_tENS5_IJlSB_lEEESJ_SK_NS4_8TiledMMAINS4_8MMA_AtomIJNS4_4SM904GMMA26MMA_64x128x16_F32F16F16_SSILNSO_5MajorE0ELSQ_0ELNSO_7ScaleInE1ELSR_1EEEEEENS4_6LayoutINS5_IJNSA_ILi2EEESB_SB_EEENS5_IJSB_NSA_ILi0EEESX_EEEEENS5_IJNS4_10UnderscoreES10_S10_EEEEENS4_13SM90_TMA_LOADENS4_14ComposedLayoutINS4_7SwizzleILi2ELi4ELi3EEENS4_18smem_ptr_flag_bitsILi16EEENSU_INS5_IJNSA_ILi8EEESH_EEENS5_IJSH_SB_EEEEEEEvNS4_8identityES13_S1D_vS1E_EENS_8epilogue10collective6detail29Sm90TmaWarpSpecializedAdapterINS1H_15DefaultEpilogueISJ_SK_SK_NS1G_6thread17LinearCombinationISJ_Li1EffLNS1L_9ScaleType4KindE0ELNS_15FloatRoundStyleE2ESJ_EENS1_15EpilogueDefaultEEEEEvvEEEEvNT_6ParamsE --------------------------
	.section	.nv.info._ZN7cutlass13device_kernelINS_4gemm6kernel13GemmUniversalIN4cute5tupleIJiiiiEEENS1_10collective13CollectiveMmaINS1_34MainloopSm90TmaGmmaWarpSpecializedILi3ENS5_IJNS4_1CILi1EEESB_SB_EEENS1_35KernelTmaWarpSpecializedCooperativeEEENS5_IJNSA_ILi256EEENSA_ILi128EEENSA_ILi32EEEEEENS_6half_tENS5_IJlSB_lEEESJ_SK_NS4_8TiledMMAINS4_8MMA_AtomIJNS4_4SM904GMMA26MMA_64x128x16_F32F16F16_SSILNSO_5MajorE0ELSQ_0ELNSO_7ScaleInE1ELSR_1EEEEEENS4_6LayoutINS5_IJNSA_ILi2EEESB_SB_EEENS5_IJSB_NSA_ILi0EEESX_EEEEENS5_IJNS4_10UnderscoreES10_S10_EEEEENS4_13SM90_TMA_LOADENS4_14ComposedLayoutINS4_7SwizzleILi2ELi4ELi3EEENS4_18smem_ptr_flag_bitsILi16EEENSU_INS5_IJNSA_ILi8EEESH_EEENS5_IJSH_SB_EEEEEEEvNS4_8identityES13_S1D_vS1E_EENS_8epilogue10collective6detail29Sm90TmaWarpSpecializedAdapterINS1H_15DefaultEpilogueISJ_SK_SK_NS1G_6thread17LinearCombinationISJ_Li1EffLNS1L_9ScaleType4KindE0ELNS_15FloatRoundStyleE2ESJ_EENS1_15EpilogueDefaultEEEEEvvEEEEvNT_6ParamsE,"",@"SHT_CUDA_INFO"
	.sectionflags	@""
	.align	4


	//----- nvinfo : EIATTR_CUDA_API_VERSION
	.align		4
        /*0000*/ 	.byte	0x04, 0x37
        /*0002*/ 	.short	(.L_21 - .L_20)
.L_20:
        /*0004*/ 	.word	0x00000082


	//----- nvinfo : EIATTR_KPARAM_INFO
	.align		4
.L_21:
        /*0008*/ 	.byte	0x04, 0x17
        /*000a*/ 	.short	(.L_23 - .L_22)
.L_22:
        /*000c*/ 	.word	0x00000000
        /*0010*/ 	.short	0x0000
        /*0012*/ 	.short	0x0070
        /*0014*/ 	.byte	0x00, 0xf0, 0x01, 0x10


	//----- nvinfo : EIATTR_SPARSE_MMA_MASK
	.align		4
.L_23:
        /*0018*/ 	.byte	0x03, 0x50
        /*001a*/ 	.short	0x0000


	//----- nvinfo : EIATTR_MAXREG_COUNT
	.align		4
        /*001c*/ 	.byte	0x03, 0x1b
        /*001e*/ 	.short	0x00a8


	//----- nvinfo : EIATTR_NUM_BARRIERS
	.align		4
        /*0020*/ 	.byte	0x02, 0x4c
        /*0022*/ 	.byte	0x01
	.zero		1


	//----- nvinfo : EIATTR_EXTERNS
	.align		4
        /*0024*/ 	.byte	0x04, 0x0f
        /*0026*/ 	.short	(.L_25 - .L_24)


	//   ....[0]....
	.align		4
.L_24:
        /*0028*/ 	.word	index@(__assertfail)


	//----- nvinfo : EIATTR_MERCURY_ISA_VERSION
	.align		4
.L_25:
        /*002c*/ 	.byte	0x03, 0x5f
        /*002e*/ 	.short	0x0101


	//----- nvinfo : EIATTR_INT_WARP_WIDE_INSTR_OFFSETS
	.align		4
        /*0030*/ 	.byte	0x04, 0x31
        /*0032*/ 	.short	(.L_27 - .L_26)


	//   ....[0]....
.L_26:
        /*0034*/ 	.word	0x00000390


	//   ....[1]....
        /*0038*/ 	.word	0x000003c0


	//   ....[2]....
        /*003c*/ 	.word	0x000004a0


	//----- nvinfo : EIATTR_COOP_GROUP_MASK_REGIDS
	.align		4
.L_27:
        /*0040*/ 	.byte	0x04, 0x29
        /*0042*/ 	.short	(.L_29 - .L_28)


	//   ....[0]....
.L_28:
        /*0044*/ 	.word	0xffffffff


	//   ....[1]....
        /*0048*/ 	.word	0xffffffff


	//   ....[2]....
        /*004c*/ 	.word	0xffffffff


	//   ....[3]....
        /*0050*/ 	.word	0xffffffff


	//   ....[4]....
        /*0054*/ 	.word	0xffffffff


	//----- nvinfo : EIATTR_COOP_GROUP_INSTR_OFFSETS
	.align		4
.L_29:
        /*0058*/ 	.byte	0x04, 0x28
        /*005a*/ 	.short	(.L_31 - .L_30)


	//   ....[0]....
.L_30:
        /*005c*/ 	.word	0x00000060


	//   ....[1]....
        /*0060*/ 	.word	0x00000070


	//   ....[2]....
        /*0064*/ 	.word	0x00000130


	//   ....[3]....
        /*0068*/ 	.word	0x000002a0


	//   ....[4]....
        /*006c*/ 	.word	0x00000f50


	//----- nvinfo : EIATTR_REG_RECONFIG
	.align		4
.L_31:
        /*0070*/ 	.byte	0x01, 0x54
	.zero		2


	//----- nvinfo : EIATTR_SYSCALL_OFFSETS
	.align		4
        /*0074*/ 	.byte	0x04, 0x46
        /*0076*/ 	.short	(.L_33 - .L_32)


	//   ....[0]....
.L_32:
        /*0078*/ 	.word	0x00001110


	//----- nvinfo : EIATTR_MBARRIER_INSTR_OFFSETS
	.align		4
.L_33:
        /*007c*/ 	.byte	0x04, 0x39
        /*007e*/ 	.short	(.L_35 - .L_34)


	//   ....[0]....
.L_34:
        /*0080*/ 	.word	0x00000230
        /*0084*/ 	.word	0x000000ff
        /*0088*/ 	.word	0x00000000
        /*008c*/ 	.short	0x0100
        /*008e*/ 	.byte	0x08
	.zero		1


	//   ....[1]....
        /*0090*/ 	.word	0x00000240
        /*0094*/ 	.word	0x000000ff
        /*0098*/ 	.word	0x00000018
        /*009c*/ 	.short	0x0100
        /*009e*/ 	.byte	0x08
	.zero		1


	//   ....[2]....
        /*00a0*/ 	.word	0x00000250
        /*00a4*/ 	.word	0x000000ff
        /*00a8*/ 	.word	0x00000008
        /*00ac*/ 	.short	0x0100
        /*00ae*/ 	.byte	0x08
	.zero		1


	//   ....[3]....
        /*00b0*/ 	.word	0x00000260
        /*00b4*/ 	.word	0x000000ff
        /*00b8*/ 	.word	0x00000020
        /*00bc*/ 	.short	0x0100
        /*00be*/ 	.byte	0x08
	.zero		1


	//   ....[4]....
        /*00c0*/ 	.word	0x00000270
        /*00c4*/ 	.word	0x000000ff
        /*00c8*/ 	.word	0x00000010
        /*00cc*/ 	.short	0x0100
        /*00ce*/ 	.byte	0x08
	.zero		1


	//   ....[5]....
        /*00d0*/ 	.word	0x00000280
        /*00d4*/ 	.word	0x000000ff
        /*00d8*/ 	.word	0x00000028
        /*00dc*/ 	.short	0x0100
        /*00de*/ 	.byte	0x08
	.zero		1


	//   ....[6]....
        /*00e0*/ 	.word	0x00000510
        /*00e4*/ 	.word	0x000000ff
        /*00e8*/ 	.word	0x00000040
        /*00ec*/ 	.short	0x0100
        /*00ee*/ 	.byte	0x06
	.zero		1


	//   ....[7]....
        /*00f0*/ 	.word	0x00000570
        /*00f4*/ 	.word	0x000000ff
        /*00f8*/ 	.word	0x00000048
        /*00fc*/ 	.short	0x0100
        /*00fe*/ 	.byte	0x06
	.zero		1


	//   ....[8]....
        /*0100*/ 	.word	0x00001190
        /*0104*/ 	.word	0x00000003
        /*0108*/ 	.word	0x00000000
        /*010c*/ 	.short	0x010a
        /*010e*/ 	.byte	0x3f
	.zero		1


	//   ....[9]....
        /*0110*/ 	.word	0x000011d0
        /*0114*/ 	.word	0x00000003
        /*0118*/ 	.word	0x00000000
        /*011c*/ 	.short	0x010a
        /*011e*/ 	.byte	0x3f
	.zero		1


	//   ....[10]....
        /*0120*/ 	.word	0x00001530
        /*0124*/ 	.word	0x000000ff
        /*0128*/ 	.word	0x00000000
        /*012c*/ 	.short	0x010a
        /*012e*/ 	.byte	0x08
	.zero		1


	//   ....[11]....
        /*0130*/ 	.word	0x00001570
        /*0134*/ 	.word	0x000000ff
        /*0138*/ 	.word	0x00000000
        /*013c*/ 	.short	0x010a
        /*013e*/ 	.byte	0x08
	.zero		1


	//   ....[12]....
        /*0140*/ 	.word	0x00001790
        /*0144*/ 	.word	0x000000ff
        /*0148*/ 	.word	0x00000000
        /*014c*/ 	.short	0x0101
        /*014e*/ 	.byte	0x08
	.zero		1


	//   ....[13]....
        /*0150*/ 	.word	0x00001990
        /*0154*/ 	.word	0x000000ff
        /*0158*/ 	.word	0x00000000
        /*015c*/ 	.short	0x0101
        /*015e*/ 	.byte	0x06
	.zero		1


	//   ....[14]....
        /*0160*/ 	.word	0x0000b240
        /*0164*/ 	.word	0x0000000e
        /*0168*/ 	.word	0x00000018
        /*016c*/ 	.short	0x010a
        /*016e*/ 	.byte	0x3f
	.zero		1


	//   ....[15]....
        /*0170*/ 	.word	0x0000b5c0
        /*0174*/ 	.word	0x00000006
        /*0178*/ 	.word	0x00000048
        /*017c*/ 	.short	0x0101
        /*017e*/ 	.byte	0x3f
	.zero		1


	//   ....[16]....
        /*0180*/ 	.word	0x0000bcf0
        /*0184*/ 	.word	0x00000007
        /*0188*/ 	.word	0x00000000
        /*018c*/ 	.short	0x010a
        /*018e*/ 	.byte	0x3f
	.zero		1


	//   ....[17]....
        /*0190*/ 	.word	0x0000bd70
        /*0194*/ 	.word	0x00000009
        /*0198*/ 	.word	0x00000000
        /*019c*/ 	.short	0x010a
        /*019e*/ 	.byte	0x3f
	.zero		1


	//   ....[18]....
        /*01a0*/ 	.word	0x0000be00
        /*01a4*/ 	.word	0x00000003
        /*01a8*/ 	.word	0x00000000
        /*01ac*/ 	.short	0x010a
        /*01ae*/ 	.byte	0x3f
	.zero		1


	//   ....[19]....
        /*01b0*/ 	.word	0x0000be60
        /*01b4*/ 	.word	0x00000003
        /*01b8*/ 	.word	0x00000000
        /*01bc*/ 	.short	0x010a
        /*01be*/ 	.byte	0x3f
	.zero		1


	//   ....[20]....
        /*01c0*/ 	.word	0x0000bec0
        /*01c4*/ 	.word	0x00000004
        /*01c8*/ 	.word	0x00000000
        /*01cc*/ 	.short	0x010a
        /*01ce*/ 	.byte	0x3f
	.zero		1


	//   ....[21]....
        /*01d0*/ 	.word	0x0000bf90
        /*01d4*/ 	.word	0x0000000e
        /*01d8*/ 	.word	0x00000018
        /*01dc*/ 	.short	0x010a
        /*01de*/ 	.byte	0x3f
	.zero		1


	//   ....[22]....
        /*01e0*/ 	.word	0x0000c060
        /*01e4*/ 	.word	0x00000007
        /*01e8*/ 	.word	0x00000000
        /*01ec*/ 	.short	0x010a
        /*01ee*/ 	.byte	0x3f
	.zero		1


	//   ....[23]....
        /*01f0*/ 	.word	0x0000c0b0
        /*01f4*/ 	.word	0x00000009
        /*01f8*/ 	.word	0x00000000
        /*01fc*/ 	.short	0x010a
        /*01fe*/ 	.byte	0x3f
	.zero		1


	//----- nvinfo : EIATTR_NUM_MBARRIERS
	.align		4
.L_35:
        /*0200*/ 	.byte	0x03, 0x38
        /*0202*/ 	.short	0x0008


	//----- nvinfo : EIATTR_EXIT_INSTR_OFFSETS
	.align		4
        /*0204*/ 	.byte	0x04, 0x1c
        /*0206*/ 	.short	(.L_37 - .L_36)


	//   ....[0]....
.L_36:
        /*0208*/ 	.word	0x000005c0


	//   ....[1]....
        /*020c*/ 	.word	0x00000e80


	//   ....[2]....
        /*0210*/ 	.word	0x0000a8b0


	//   ....[3]....
        /*0214*/ 	.word	0x0000aee0


	//   ....[4]....
        /*0218*/ 	.word	0x0000be50


	//----- nvinfo : EIATTR_MAX_THREADS
	.align		4
.L_37:
        /*021c*/ 	.byte	0x04, 0x05
        /*021e*/ 	.short	(.L_39 - .L_38)
.L_38:
        /*0220*/ 	.word	0x00000180
        /*0224*/ 	.word	0x00000001
        /*0228*/ 	.word	0x00000001


	//----- nvinfo : EIATTR_CRS_STACK_SIZE
	.align		4
.L_39:
        /*022c*/ 	.byte	0x04, 0x1e
        /*022e*/ 	.short	(.L_41 - .L_40)
.L_40:
        /*0230*/ 	.word	0x00000000


	//----- nvinfo : EIATTR_CBANK_PARAM_SIZE
	.align		4
.L_41:
        /*0234*/ 	.byte	0x03, 0x19
        /*0236*/ 	.short	0x0470


	//----- nvinfo : EIATTR_PARAM_CBANK
	.align		4
        /*0238*/ 	.byte	0x04, 0x0a
        /*023a*/ 	.short	(.L_43 - .L_42)
	.align		4
.L_42:
        /*023c*/ 	.word	index@(.nv.constant0._ZN7cutlass13device_kernelINS_4gemm6kernel13GemmUniversalIN4cute5tupleIJiiiiEEENS1_10collective13CollectiveMmaINS1_34MainloopSm90TmaGmmaWarpSpecializedILi3ENS5_IJNS4_1CILi1EEESB_SB_EEENS1_35KernelTmaWarpSpecializedCooperativeEEENS5_IJNSA_ILi256EEENSA_ILi128EEENSA_ILi32EEEEEENS_6half_tENS5_IJlSB_lEEESJ_SK_NS4_8TiledMMAINS4_8MMA_AtomIJNS4_4SM904GMMA26MMA_64x128x16_F32F16F16_SSILNSO_5MajorE0ELSQ_0ELNSO_7ScaleInE1ELSR_1EEEEEENS4_6LayoutINS5_IJNSA_ILi2EEESB_SB_EEENS5_IJSB_NSA_ILi0EEESX_EEEEENS5_IJNS4_10UnderscoreES10_S10_EEEEENS4_13SM90_TMA_LOADENS4_14ComposedLayoutINS4_7SwizzleILi2ELi4ELi3EEENS4_18smem_ptr_flag_bitsILi16EEENSU_INS5_IJNSA_ILi8EEESH_EEENS5_IJSH_SB_EEEEEEEvNS4_8identityES13_S1D_vS1E_EENS_8epilogue10collective6detail29Sm90TmaWarpSpecializedAdapterINS1H_15DefaultEpilogueISJ_SK_SK_NS1G_6thread17LinearCombinationISJ_Li1EffLNS1L_9ScaleType4KindE0ELNS_15FloatRoundStyleE2ESJ_EENS1_15EpilogueDefaultEEEEEvvEEEEvNT_6ParamsE)
        /*0240*/ 	.short	0x0210
        /*0242*/ 	.short	0x0470


	//----- nvinfo : EIATTR_SW_WAR
	.align		4
.L_43:
        /*0244*/ 	.byte	0x04, 0x36
        /*0246*/ 	.short	(.L_45 - .L_44)
.L_44:
        /*0248*/ 	.word	0x00000008
.L_45:


//--------------------- .nv.callgraph             --------------------------
	.section	.nv.callgraph,"",@"SHT_CUDA_CALLGRAPH"
	.align	4
	.sectionentsize	8
	.align		4
        /*0000*/ 	.word	0x00000000
	.align		4
        /*0004*/ 	.word	0xffffffff
	.align		4
        /*0008*/ 	.word	index@(_ZN7cutlass13device_kernelINS_4gemm6kernel13GemmUniversalIN4cute5tupleIJiiiiEEENS1_10collective13CollectiveMmaINS1_34MainloopSm90TmaGmmaWarpSpecializedILi3ENS5_IJNS4_1CILi1EEESB_SB_EEENS1_35KernelTmaWarpSpecializedCooperativeEEENS5_IJNSA_ILi256EEENSA_ILi128EEENSA_ILi32EEEEEENS_6half_tENS5_IJlSB_lEEESJ_SK_NS4_8TiledMMAINS4_8MMA_AtomIJNS4_4SM904GMMA26MMA_64x128x16_F32F16F16_SSILNSO_5MajorE0ELSQ_0ELNSO_7ScaleInE1ELSR_1EEEEEENS4_6LayoutINS5_IJNSA_ILi2EEESB_SB_EEENS5_IJSB_NSA_ILi0EEESX_EEEEENS5_IJNS4_10UnderscoreES10_S10_EEEEENS4_13SM90_TMA_LOADENS4_14ComposedLayoutINS4_7SwizzleILi2ELi4ELi3EEENS4_18smem_ptr_flag_bitsILi16EEENSU_INS5_IJNSA_ILi8EEESH_EEENS5_IJSH_SB_EEEEEEEvNS4_8identityES13_S1D_vS1E_EENS_8epilogue10collective6detail29Sm90TmaWarpSpecializedAdapterINS1H_15DefaultEpilogueISJ_SK_SK_NS1G_6thread17LinearCombinationISJ_Li1EffLNS1L_9ScaleType4KindE0ELNS_15FloatRoundStyleE2ESJ_EENS1_15EpilogueDefaultEEEEEvvEEEEvNT_6ParamsE)
	.align		4
        /*000c*/ 	.word	index@(__assertfail)
	.align		4
        /*0010*/ 	.word	0x00000000
	.align		4
        /*0014*/ 	.word	0xfffffffe
	.align		4
        /*0018*/ 	.word	0x00000000
	.align		4
        /*001c*/ 	.word	0xfffffffd
	.align		4
        /*0020*/ 	.word	0x00000000
	.align		4
        /*0024*/ 	.word	0xfffffffc


//--------------------- .nv.constant4             --------------------------
	.section	.nv.constant4,"a",@progbits
	.align	8
	.align		8
.nv.constant4:
        /*0000*/ 	.dword	__assertfail
	.align		8
        /*0008*/ 	.dword	__unnamed_1
	.align		8
        /*0010*/ 	.dword	_ZN39_INTERNAL_9efcf592_4_k_cu_0d850dc6_28884cuda3std3__45__cpo5beginE
	.align		8
        /*0018*/ 	.dword	_ZN39_INTERNAL_9efcf592_4_k_cu_0d850dc6_28884cuda3std3__45__cpo3endE
	.align		8
        /*0020*/ 	.dword	_ZN39_INTERNAL_9efcf592_4_k_cu_0d850dc6_28884cuda3std3__45__cpo6cbeginE
	.align		8
        /*0028*/ 	.dword	_ZN39_INTERNAL_9efcf592_4_k_cu_0d850dc6_28884cuda3std3__45__cpo4cendE
	.align		8
        /*0030*/ 	.dword	_ZN39_INTERNAL_9efcf592_4_k_cu_0d850dc6_28884cuda3std3__441_GLOBAL__N__9efcf592_4_k_cu_0d850dc6_28886ignoreE
	.align		8
        /*0038*/ 	.dword	_ZN39_INTERNAL_9efcf592_4_k_cu_0d850dc6_28884cuda3std3__419piecewise_constructE
	.align		8
        /*0040*/ 	.dword	_ZN39_INTERNAL_9efcf592_4_k_cu_0d850dc6_28884cuda3std3__48in_placeE
	.align		8
        /*0048*/ 	.dword	_ZN39_INTERNAL_9efcf592_4_k_cu_0d850dc6_28884cuda3std6ranges3__45__cpo4swapE
	.align		8
        /*0050*/ 	.dword	_ZN39_INTERNAL_9efcf592_4_k_cu_0d850dc6_28884cuda3std6ranges3__45__cpo9iter_moveE
	.align		8
        /*0058*/ 	.dword	_ZN39_INTERNAL_9efcf592_4_k_cu_0d850dc6_28884cute7productE
	.align		8
        /*0060*/ 	.dword	_ZN39_INTERNAL_9efcf592_4_k_cu_0d850dc6_28884cute1_E
	.align		8
        /*0068*/ 	.dword	$str$22
	.align		8
        /*0070*/ 	.dword	$str$23


//--------------------- .text._ZN7cutlass13device_kernelINS_4gemm6kernel13GemmUniversalIN4cute5tupleIJiiiiEEENS1_10collective13CollectiveMmaINS1_34MainloopSm90TmaGmmaWarpSpecializedILi3ENS5_IJNS4_1CILi1EEESB_SB_EEENS1_35KernelTmaWarpSpecializedCooperativeEEENS5_IJNSA_ILi256EEENSA_ILi128EEENSA_ILi32EEEEEENS_6half_tENS5_IJlSB_lEEESJ_SK_NS4_8TiledMMAINS4_8MMA_AtomIJNS4_4SM904GMMA26MMA_64x128x16_F32F16F16_SSILNSO_5MajorE0ELSQ_0ELNSO_7ScaleInE1ELSR_1EEEEEENS4_6LayoutINS5_IJNSA_ILi2EEESB_SB_EEENS5_IJSB_NSA_ILi0EEESX_EEEEENS5_IJNS4_10UnderscoreES10_S10_EEEEENS4_13SM90_TMA_LOADENS4_14ComposedLayoutINS4_7SwizzleILi2ELi4ELi3EEENS4_18smem_ptr_flag_bitsILi16EEENSU_INS5_IJNSA_ILi8EEESH_EEENS5_IJSH_SB_EEEEEEEvNS4_8identityES13_S1D_vS1E_EENS_8epilogue10collective6detail29Sm90TmaWarpSpecializedAdapterINS1H_15DefaultEpilogueISJ_SK_SK_NS1G_6thread17LinearCombinationISJ_Li1EffLNS1L_9ScaleType4KindE0ELNS_15FloatRoundStyleE2ESJ_EENS1_15EpilogueDefaultEEEEEvvEEEEvNT_6ParamsE --------------------------
	.section	.text._ZN7cutlass13device_kernelINS_4gemm6kernel13GemmUniversalIN4cute5tupleIJiiiiEEENS1_10collective13CollectiveMmaINS1_34MainloopSm90TmaGmmaWarpSpecializedILi3ENS5_IJNS4_1CILi1EEESB_SB_EEENS1_35KernelTmaWarpSpecializedCooperativeEEENS5_IJNSA_ILi256EEENSA_ILi128EEENSA_ILi32EEEEEENS_6half_tENS5_IJlSB_lEEESJ_SK_NS4_8TiledMMAINS4_8MMA_AtomIJNS4_4SM904GMMA26MMA_64x128x16_F32F16F16_SSILNSO_5MajorE0ELSQ_0ELNSO_7ScaleInE1ELSR_1EEEEEENS4_6LayoutINS5_IJNSA_ILi2EEESB_SB_EEENS5_IJSB_NSA_ILi0EEESX_EEEEENS5_IJNS4_10UnderscoreES10_S10_EEEEENS4_13SM90_TMA_LOADENS4_14ComposedLayoutINS4_7SwizzleILi2ELi4ELi3EEENS4_18smem_ptr_flag_bitsILi16EEENSU_INS5_IJNSA_ILi8EEESH_EEENS5_IJSH_SB_EEEEEEEvNS4_8identityES13_S1D_vS1E_EENS_8epilogue10collective6detail29Sm90TmaWarpSpecializedAdapterINS1H_15DefaultEpilogueISJ_SK_SK_NS1G_6thread17LinearCombinationISJ_Li1EffLNS1L_9ScaleType4KindE0ELNS_15FloatRoundStyleE2ESJ_EENS1_15EpilogueDefaultEEEEEvvEEEEvNT_6ParamsE,"ax",@progbits
	.align	128
.text._ZN7cutlass13device_kernelINS_4gemm6kernel13GemmUniversalIN4cute5tupleIJiiiiEEENS1_10collective13CollectiveMmaINS1_34MainloopSm90TmaGmmaWarpSpecializedILi3ENS5_IJNS4_1CILi1EEESB_SB_EEENS1_35KernelTmaWarpSpecializedCooperativeEEENS5_IJNSA_ILi256EEENSA_ILi128EEENSA_ILi32EEEEEENS_6half_tENS5_IJlSB_lEEESJ_SK_NS4_8TiledMMAINS4_8MMA_AtomIJNS4_4SM904GMMA26MMA_64x128x16_F32F16F16_SSILNSO_5MajorE0ELSQ_0ELNSO_7ScaleInE1ELSR_1EEEEEENS4_6LayoutINS5_IJNSA_ILi2EEESB_SB_EEENS5_IJSB_NSA_ILi0EEESX_EEEEENS5_IJNS4_10UnderscoreES10_S10_EEEEENS4_13SM90_TMA_LOADENS4_14ComposedLayoutINS4_7SwizzleILi2ELi4ELi3EEENS4_18smem_ptr_flag_bitsILi16EEENSU_INS5_IJNSA_ILi8EEESH_EEENS5_IJSH_SB_EEEEEEEvNS4_8identityES13_S1D_vS1E_EENS_8epilogue10collective6detail29Sm90TmaWarpSpecializedAdapterINS1H_15DefaultEpilogueISJ_SK_SK_NS1G_6thread17LinearCombinationISJ_Li1EffLNS1L_9ScaleType4KindE0ELNS_15FloatRoundStyleE2ESJ_EENS1_15EpilogueDefaultEEEEEvvEEEEvNT_6ParamsE:
        .type           _ZN7cutlass13device_kernelINS_4gemm6kernel13GemmUniversalIN4cute5tupleIJiiiiEEENS1_10collective13CollectiveMmaINS1_34MainloopSm90TmaGmmaWarpSpecializedILi3ENS5_IJNS4_1CILi1EEESB_SB_EEENS1_35KernelTmaWarpSpecializedCooperativeEEENS5_IJNSA_ILi256EEENSA_ILi128EEENSA_ILi32EEEEEENS_6half_tENS5_IJlSB_lEEESJ_SK_NS4_8TiledMMAINS4_8MMA_AtomIJNS4_4SM904GMMA26MMA_64x128x16_F32F16F16_SSILNSO_5MajorE0ELSQ_0ELNSO_7ScaleInE1ELSR_1EEEEEENS4_6LayoutINS5_IJNSA_ILi2EEESB_SB_EEENS5_IJSB_NSA_ILi0EEESX_EEEEENS5_IJNS4_10UnderscoreES10_S10_EEEEENS4_13SM90_TMA_LOADENS4_14ComposedLayoutINS4_7SwizzleILi2ELi4ELi3EEENS4_18smem_ptr_flag_bitsILi16EEENSU_INS5_IJNSA_ILi8EEESH_EEENS5_IJSH_SB_EEEEEEEvNS4_8identityES13_S1D_vS1E_EENS_8epilogue10collective6detail29Sm90TmaWarpSpecializedAdapterINS1H_15DefaultEpilogueISJ_SK_SK_NS1G_6thread17LinearCombinationISJ_Li1EffLNS1L_9ScaleType4KindE0ELNS_15FloatRoundStyleE2ESJ_EENS1_15EpilogueDefaultEEEEEvvEEEEvNT_6ParamsE,@function
        .size           _ZN7cutlass13device_kernelINS_4gemm6kernel13GemmUniversalIN4cute5tupleIJiiiiEEENS1_10collective13CollectiveMmaINS1_34MainloopSm90TmaGmmaWarpSpecializedILi3ENS5_IJNS4_1CILi1EEESB_SB_EEENS1_35KernelTmaWarpSpecializedCooperativeEEENS5_IJNSA_ILi256EEENSA_ILi128EEENSA_ILi32EEEEEENS_6half_tENS5_IJlSB_lEEESJ_SK_NS4_8TiledMMAINS4_8MMA_AtomIJNS4_4SM904GMMA26MMA_64x128x16_F32F16F16_SSILNSO_5MajorE0ELSQ_0ELNSO_7ScaleInE1ELSR_1EEEEEENS4_6LayoutINS5_IJNSA_ILi2EEESB_SB_EEENS5_IJSB_NSA_ILi0EEESX_EEEEENS5_IJNS4_10UnderscoreES10_S10_EEEEENS4_13SM90_TMA_LOADENS4_14ComposedLayoutINS4_7SwizzleILi2ELi4ELi3EEENS4_18smem_ptr_flag_bitsILi16EEENSU_INS5_IJNSA_ILi8EEESH_EEENS5_IJSH_SB_EEEEEEEvNS4_8identityES13_S1D_vS1E_EENS_8epilogue10collective6detail29Sm90TmaWarpSpecializedAdapterINS1H_15DefaultEpilogueISJ_SK_SK_NS1G_6thread17LinearCombinationISJ_Li1EffLNS1L_9ScaleType4KindE0ELNS_15FloatRoundStyleE2ESJ_EENS1_15EpilogueDefaultEEEEEvvEEEEvNT_6ParamsE,(.L_x_318 - _ZN7cutlass13device_kernelINS_4gemm6kernel13GemmUniversalIN4cute5tupleIJiiiiEEENS1_10collective13CollectiveMmaINS1_34MainloopSm90TmaGmmaWarpSpecializedILi3ENS5_IJNS4_1CILi1EEESB_SB_EEENS1_35KernelTmaWarpSpecializedCooperativeEEENS5_IJNSA_ILi256EEENSA_ILi128EEENSA_ILi32EEEEEENS_6half_tENS5_IJlSB_lEEESJ_SK_NS4_8TiledMMAINS4_8MMA_AtomIJNS4_4SM904GMMA26MMA_64x128x16_F32F16F16_SSILNSO_5MajorE0ELSQ_0ELNSO_7ScaleInE1ELSR_1EEEEEENS4_6LayoutINS5_IJNSA_ILi2EEESB_SB_EEENS5_IJSB_NSA_ILi0EEESX_EEEEENS5_IJNS4_10UnderscoreES10_S10_EEEEENS4_13SM90_TMA_LOADENS4_14ComposedLayoutINS4_7SwizzleILi2ELi4ELi3EEENS4_18smem_ptr_flag_bitsILi16EEENSU_INS5_IJNSA_ILi8EEESH_EEENS5_IJSH_SB_EEEEEEEvNS4_8identityES13_S1D_vS1E_EENS_8epilogue10collective6detail29Sm90TmaWarpSpecializedAdapterINS1H_15DefaultEpilogueISJ_SK_SK_NS1G_6thread17LinearCombinationISJ_Li1EffLNS1L_9ScaleType4KindE0ELNS_15FloatRoundStyleE2ESJ_EENS1_15EpilogueDefaultEEEEEvvEEEEvNT_6ParamsE)
        .other          _ZN7cutlass13device_kernelINS_4gemm6kernel13GemmUniversalIN4cute5tupleIJiiiiEEENS1_10collective13CollectiveMmaINS1_34MainloopSm90TmaGmmaWarpSpecializedILi3ENS5_IJNS4_1CILi1EEESB_SB_EEENS1_35KernelTmaWarpSpecializedCooperativeEEENS5_IJNSA_ILi256EEENSA_ILi128EEENSA_ILi32EEEEEENS_6half_tENS5_IJlSB_lEEESJ_SK_NS4_8TiledMMAINS4_8MMA_AtomIJNS4_4SM904GMMA26MMA_64x128x16_F32F16F16_SSILNSO_5MajorE0ELSQ_0ELNSO_7ScaleInE1ELSR_1EEEEEENS4_6LayoutINS5_IJNSA_ILi2EEESB_SB_EEENS5_IJSB_NSA_ILi0EEESX_EEEEENS5_IJNS4_10UnderscoreES10_S10_EEEEENS4_13SM90_TMA_LOADENS4_14ComposedLayoutINS4_7SwizzleILi2ELi4ELi3EEENS4_18smem_ptr_flag_bitsILi16EEENSU_INS5_IJNSA_ILi8EEESH_EEENS5_IJSH_SB_EEEEEEEvNS4_8identityES13_S1D_vS1E_EENS_8epilogue10collective6detail29Sm90TmaWarpSpecializedAdapterINS1H_15DefaultEpilogueISJ_SK_SK_NS1G_6thread17LinearCombinationISJ_Li1EffLNS1L_9ScaleType4KindE0ELNS_15FloatRoundStyleE2ESJ_EENS1_15EpilogueDefaultEEEEEvvEEEEvNT_6ParamsE,@"STO_CUDA_ENTRY STV_DEFAULT"
_ZN7cutlass13device_kernelINS_4gemm6kernel13GemmUniversalIN4cute5tupleIJiiiiEEENS1_10collective13CollectiveMmaINS1_34MainloopSm90TmaGmmaWarpSpecializedILi3ENS5_IJNS4_1CILi1EEESB_SB_EEENS1_35KernelTmaWarpSpecializedCooperativeEEENS5_IJNSA_ILi256EEENSA_ILi128EEENSA_ILi32EEEEEENS_6half_tENS5_IJlSB_lEEESJ_SK_NS4_8TiledMMAINS4_8MMA_AtomIJNS4_4SM904GMMA26MMA_64x128x16_F32F16F16_SSILNSO_5MajorE0ELSQ_0ELNSO_7ScaleInE1ELSR_1EEEEEENS4_6LayoutINS5_IJNSA_ILi2EEESB_SB_EEENS5_IJSB_NSA_ILi0EEESX_EEEEENS5_IJNS4_10UnderscoreES10_S10_EEEEENS4_13SM90_TMA_LOADENS4_14ComposedLayoutINS4_7SwizzleILi2ELi4ELi3EEENS4_18smem_ptr_flag_bitsILi16EEENSU_INS5_IJNSA_ILi8EEESH_EEENS5_IJSH_SB_EEEEEEEvNS4_8identityES13_S1D_vS1E_EENS_8epilogue10collective6detail29Sm90TmaWarpSpecializedAdapterINS1H_15DefaultEpilogueISJ_SK_SK_NS1G_6thread17LinearCombinationISJ_Li1EffLNS1L_9ScaleType4KindE0ELNS_15FloatRoundStyleE2ESJ_EENS1_15EpilogueDefaultEEEEEvvEEEEvNT_6ParamsE:
[----:B------:R-:W0:Y:S01]  /*0000*/  LDC R1, c[0x0][0x28] ;  /* 0x00000a00ff017b82 */ /* 0x000e220000000800 */
[----:B------:R-:W1:Y:S01]  /*0010*/  S2R R18, SR_TID.X ;  /* 0x0000000000127919 */ /* 0x000e620000002100 */
[----:B------:R-:W-:Y:S01]  /*0020*/  ELECT P0, URZ, PT ;  /* 0x00000000003f782f */ /* 0x000fe20003800000 */
[----:B------:R-:W-:Y:S01]  /*0030*/  BSSY B0, `(.L_x_0) ;  /* 0x000000f000007945 */ /* 0x000fe20003800000 */
[--C-:B-1----:R-:W-:Y:S02]  /*0040*/  SHF.R.U32.HI R0, RZ, 0x5, R18.reuse ;  /* 0x00000005ff007819 */ /* 0x102fe40000011612 */
[----:B------:R-:W-:-:S03]  /*0050*/  SHF.R.U32.HI R22, RZ, 0x7, R18 ;  /* 0x00000007ff167819 */ /* 0x000fc60000011612 */
[----:B------:R-:W1:Y:S04]  /*0060*/  SHFL.IDX PT, R5, R0, RZ, 0x1f ;  /* 0x00001fff00057589 */ /* 0x000e6800000e0000 */
[----:B------:R2:W3:Y:S01]  /*0070*/  SHFL.IDX PT, R8, R22, RZ, 0x1f ;  /* 0x00001fff16087589 */ /* 0x0004e200000e0000 */
[----:B-1----:R-:W-:-:S13]  /*0080*/  ISETP.NE.OR P0, PT, R5, RZ, !P0 ;  /* 0x000000ff0500720c */ /* 0x002fda0004705670 */
[----:B0-23--:R-:W-:Y:S05]  /*0090*/  @P0 BRA `(.L_x_1) ;  /* 0x0000000000200947 */ /* 0x00dfea0003800000 */
[----:B------:R-:W-:Y:S02]  /*00a0*/  ULDC.64 UR4, c[0x0][0x198] ;  /* 0x0000660000047ab9 */ /* 0x000fe40000000a00 */
[----:B------:R-:W-:Y:S02]  /*00b0*/  UIADD3 UR6, UP0, UR4, 0xf0, URZ ;  /* 0x000000f004067890 */ /* 0x000fe4000ff1e03f */
[----:B------:R-:W-:Y:S02]  /*00c0*/  UIADD3 UR4, UP1, UR4, 0x1f0, URZ ;  /* 0x000001f004047890 */ /* 0x000fe4000ff3e03f */
[----:B------:R-:W-:Y:S02]  /*00d0*/  UIADD3.X UR7, URZ, UR5, URZ, UP0, !UPT ;  /* 0x000000053f077290 */ /* 0x000fe400087fe43f */
[----:B------:R-:W-:-:S07]  /*00e0*/  UIADD3.X UR5, URZ, UR5, URZ, UP1, !UPT ;  /* 0x000000053f057290 */ /* 0x000fce0008ffe43f */
[----:B------:R0:W-:Y:S02]  /*00f0*/  UTMACCTL.PF [UR6] ;  /* 0x00000000060079b9 */ /* 0x0001e40008040000 */
[----:B------:R0:W-:Y:S02]  /*0100*/  UTMACCTL.PF [UR4] ;  /* 0x00000000040079b9 */ /* 0x0001e40008040000 */
[----:B0-----:R-:W-:Y:S01]  /*0110*/  NOP ;  /* 0x0000000000007918 */ /* 0x001fe20000000000 */
.L_x_1:
[----:B------:R-:W-:Y:S05]  /*0120*/  BSYNC B0 ;  /* 0x0000000000007941 */ /* 0x000fea0003800000 */
.L_x_0:
[----:B------:R-:W0:Y:S02]  /*0130*/  SHFL.IDX PT, R2, R0, RZ, 0x1f ;  /* 0x00001fff00027589 */ /* 0x000e2400000e0000 */
[----:B0-----:R-:W-:-:S13]  /*0140*/  ISETP.NE.AND P0, PT, R2, RZ, PT ;  /* 0x000000ff0200720c */ /* 0x001fda0003f05270 */
[----:B------:R-:W-:Y:S05]  /*0150*/  @P0 BRA `(.L_x_2) ;  /* 0x0000000000500947 */ /* 0x000fea0003800000 */
[----:B------:R-:W0:Y:S01]  /*0160*/  S2UR UR8, SR_CgaCtaId ;  /* 0x00000000000879c3 */ /* 0x000e220000008800 */
[----:B------:R-:W-:Y:S01]  /*0170*/  UMOV UR4, 0x400 ;  /* 0x0000040000047882 */ /* 0x000fe20000000000 */
[----:B------:R-:W-:Y:S01]  /*0180*/  UMOV UR5, 0x1 ;  /* 0x0000000100057882 */ /* 0x000fe20000000000 */
[----:B------:R-:W-:Y:S01]  /*0190*/  UMOV UR6, 0x100 ;  /* 0x0000010000067882 */ /* 0x000fe20000000000 */
[----:B------:R-:W-:Y:S01]  /*01a0*/  ELECT P0, URZ, PT ;  /* 0x00000000003f782f */ /* 0x000fe20003800000 */
[----:B------:R-:W-:-:S04]  /*01b0*/  UIADD3 UR6, -UR6, 0x100000, URZ ;  /* 0x0010000006067890 */ /* 0x000fc8000fffe13f */
[----:B------:R-:W-:Y:S02]  /*01c0*/  USHF.L.U32 UR7, UR6, 0xb, URZ ;  /* 0x0000000b06077899 */ /* 0x000fe4000800063f */
[----:B------:R-:W-:Y:S02]  /*01d0*/  USHF.L.U32 UR6, UR6, 0x1, URZ ;  /* 0x0000000106067899 */ /* 0x000fe4000800063f */
[----:B0-----:R-:W-:Y:S02]  /*01e0*/  ULEA UR8, UR8, UR4, 0x18 ;  /* 0x0000000408087291 */ /* 0x001fe4000f8ec03f */
[----:B------:R-:W-:-:S04]  /*01f0*/  UIADD3 UR4, -UR5, 0x100000, URZ ;  /* 0x0010000005047890 */ /* 0x000fc8000fffe13f */
[----:B------:R-:W-:Y:S02]  /*0200*/  USHF.L.U32 UR5, UR4, 0xb, URZ ;  /* 0x0000000b04057899 */ /* 0x000fe4000800063f */
[----:B------:R-:W-:Y:S01]  /*0210*/  USHF.L.U32 UR4, UR4, 0x1, URZ ;  /* 0x0000000104047899 */ /* 0x000fe2000800063f */
[----:B------:R-:W0:Y:S11]  /*0220*/  FENCE.VIEW.ASYNC.S ;  /* 0x00000000000073c6 */ /* 0x000e360000000000 */
[----:B0-----:R0:W1:Y:S01]  /*0230*/  SYNCS.EXCH.64 URZ, [UR8], UR4 ;  /* 0x00000004083f75b2 */ /* 0x0010620008000100 */
[----:B------:R0:W2:Y:S01]  /*0240*/  SYNCS.EXCH.64 URZ, [UR8+0x18], UR6 ;  /* 0x00001806083f75b2 */ /* 0x0000a20008000100 */
[----:B------:R0:W3:Y:S01]  /*0250*/  SYNCS.EXCH.64 URZ, [UR8+0x8], UR4 ;  /* 0x00000804083f75b2 */ /* 0x0000e20008000100 */
[----:B------:R0:W4:Y:S01]  /*0260*/  SYNCS.EXCH.64 URZ, [UR8+0x20], UR6 ;  /* 0x00002006083f75b2 */ /* 0x0001220008000100 */
[----:B------:R0:W0:Y:S01]  /*0270*/  SYNCS.EXCH.64 URZ, [UR8+0x10], UR4 ;  /* 0x00001004083f75b2 */ /* 0x0000220008000100 */
[----:B------:R0:W0:Y:S01]  /*0280*/  SYNCS.EXCH.64 URZ, [UR8+0x28], UR6 ;  /* 0x00002806083f75b2 */ /* 0x0000220008000100 */
[----:B------:R-:W-:Y:S01]  /*0290*/  NOP ;  /* 0x0000000000007918 */ /* 0x000fe20000000000 */
.L_x_2:
[----:B------:R-:W5:Y:S01]  /*02a0*/  SHFL.IDX PT, R0, R0, RZ, 0x1f ;  /* 0x00001fff00007589 */ /* 0x000f6200000e0000 */
[----:B------:R-:W1:Y:S01]  /*02b0*/  LDC R2, c[0x0][0x65c] ;  /* 0x00019700ff027b82 */ /* 0x000e620000000800 */
[----:B------:R-:W-:Y:S02]  /*02c0*/  ELECT P0, URZ, PT ;  /* 0x00000000003f782f */ /* 0x000fe40003800000 */
[----:B------:R-:W-:Y:S01]  /*02d0*/  SHF.R.S32.HI R6, RZ, 0x1f, R5 ;  /* 0x0000001fff067819 */ /* 0x000fe20000011405 */
[----:B------:R-:W2:Y:S01]  /*02e0*/  S2R R3, SR_CTAID.Y ;  /* 0x0000000000037919 */ /* 0x000ea20000002600 */
[----:B0-----:R-:W-:Y:S01]  /*02f0*/  UMOV UR4, 0x20 ;  /* 0x0000002000047882 */ /* 0x001fe20000000000 */
[----:B------:R-:W-:Y:S01]  /*0300*/  ISETP.NE.AND P2, PT, R8, RZ, PT ;  /* 0x000000ff0800720c */ /* 0x000fe20003f45270 */
[----:B------:R-:W-:Y:S01]  /*0310*/  NOP ;  /* 0x0000000000007918 */ /* 0x000fe20000000000 */
[----:B------:R-:W0:Y:S01]  /*0320*/  S2R R4, SR_CTAID.X ;  /* 0x0000000000047919 */ /* 0x000e220000002500 */
[----:B------:R-:W-:Y:S01]  /*0330*/  LEA.HI R6, R6, R5, RZ, 0x2 ;  /* 0x0000000506067211 */ /* 0x000fe200078f10ff */
[----:B------:R-:W-:Y:S01]  /*0340*/  NOP ;  /* 0x0000000000007918 */ /* 0x000fe20000000000 */
[----:B-----5:R-:W-:-:S02]  /*0350*/  ISETP.NE.OR P0, PT, R0, RZ, !P0 ;  /* 0x000000ff0000720c */ /* 0x020fc40004705670 */
[----:B-1----:R-:W-:-:S04]  /*0360*/  ISETP.NE.AND P3, PT, R2, 0x1, PT ;  /* 0x000000010200780c */ /* 0x002fc80003f65270 */
[----:B------:R-:W-:Y:S02]  /*0370*/  P2R R0, PR, RZ, 0x8 ;  /* 0x00000008ff007803 */ /* 0x000fe40000000000 */
[----:B------:R-:W-:-:S05]  /*0380*/  LOP3.LUT R0, R6, 0xfffffffc, RZ, 0xc0, !PT ;  /* 0xfffffffc06007812 */ /* 0x000fca00078ec0ff */
[----:B------:R-:W-:Y:S01]  /*0390*/  VOTEU.ALL UP0, P0 ;  /* 0x00000000003f7886 */ /* 0x000fe20000000000 */
[----:B------:R-:W-:Y:S01]  /*03a0*/  IMAD.IADD R0, R5, 0x1, -R0 ;  /* 0x0000000105007824 */ /* 0x000fe200078e0a00 */
[----:B------:R-:W0:Y:S01]  /*03b0*/  @P3 LDC R17, c[0x0][0x10] ;  /* 0x00000400ff113b82 */ /* 0x000e220000000800 */
[----:B------:R-:W-:Y:S01]  /*03c0*/  VOTEU.ALL UP1, P0 ;  /* 0x00000000003f7886 */ /* 0x000fe20000020000 */
[----:B--2---:R-:W-:Y:S01]  /*03d0*/  @P3 IMAD.MOV.U32 R6, RZ, RZ, R3 ;  /* 0x000000ffff063224 */ /* 0x004fe200078e0003 */
[----:B------:R-:W-:Y:S01]  /*03e0*/  @!UP0 UMOV UR6, 0x400 ;  /* 0x0000040000068882 */ /* 0x000fe20000000000 */
[----:B------:R-:W-:-:S04]  /*03f0*/  @!UP0 UIADD3 UR4, -UR4, 0x100000, URZ ;  /* 0x0010000004048890 */ /* 0x000fc8000fffe13f */
[----:B------:R-:W-:Y:S02]  /*0400*/  @!UP0 USHF.L.U32 UR5, UR4, 0xb, URZ ;  /* 0x0000000b04058899 */ /* 0x000fe4000800063f */
[----:B------:R-:W-:Y:S01]  /*0410*/  @!UP0 USHF.L.U32 UR4, UR4, 0x1, URZ ;  /* 0x0000000104048899 */ /* 0x000fe2000800063f */
[----:B------:R-:W-:Y:S02]  /*0420*/  @P3 IMAD.MOV.U32 R7, RZ, RZ, RZ ;  /* 0x000000ffff073224 */ /* 0x000fe400078e00ff */
[----:B------:R-:W-:Y:S01]  /*0430*/  IMAD.MOV.U32 R5, RZ, RZ, RZ ;  /* 0x000000ffff057224 */ /* 0x000fe200078e00ff */
[----:B------:R-:W1:Y:S01]  /*0440*/  @!UP0 S2UR UR7, SR_CgaCtaId ;  /* 0x00000000000789c3 */ /* 0x000e620000008800 */
[----:B------:R-:W-:-:S07]  /*0450*/  @P3 IMAD.MOV.U32 R11, RZ, RZ, RZ ;  /* 0x000000ffff0b3224 */ /* 0x000fce00078e00ff */
[----:B------:R-:W2:Y:S01]  /*0460*/  @!P3 LDC R9, c[0x0][0xc] ;  /* 0x00000300ff09bb82 */ /* 0x000ea20000000800 */
[----:B0-----:R-:W-:-:S05]  /*0470*/  @P3 IMAD.WIDE.U32 R16, R4, R17, R6 ;  /* 0x0000001104103225 */ /* 0x001fca00078e0006 */
[----:B------:R-:W-:Y:S01]  /*0480*/  @P3 IADD3 R17, R17, R11, RZ ;  /* 0x0000000b11113210 */ /* 0x000fe20007ffe0ff */
[----:B-1----:R-:W-:Y:S01]  /*0490*/  @!UP0 ULEA UR6, UR7, UR6, 0x18 ;  /* 0x0000000607068291 */ /* 0x002fe2000f8ec03f */
[----:B------:R-:W-:Y:S01]  /*04a0*/  VOTEU.ALL UP0, P0 ;  /* 0x00000000003f7886 */ /* 0x000fe20000000000 */
[----:B------:R-:W-:-:S04]  /*04b0*/  ISETP.NE.AND P0, PT, R0, 0x3, PT ;  /* 0x000000030000780c */ /* 0x000fc80003f05270 */
[----:B------:R-:W-:Y:S01]  /*04c0*/  ISETP.EQ.OR P0, PT, R0, RZ, !P0 ;  /* 0x000000ff0000720c */ /* 0x000fe20004702670 */
[----:B--2---:R-:W-:-:S03]  /*04d0*/  @!P3 IMAD.WIDE.U32 R6, R9, R3, R4 ;  /* 0x000000030906b225 */ /* 0x004fc600078e0004 */
[C---:B------:R-:W-:Y:S01]  /*04e0*/  ISETP.EQ.AND P0, PT, R8.reuse, RZ, P0 ;  /* 0x000000ff0800720c */ /* 0x040fe20000702270 */
[----:B------:R-:W-:Y:S01]  /*04f0*/  VIADD R8, R8, 0xffffffff ;  /* 0xffffffff08087836 */ /* 0x000fe20000000000 */
[----:B------:R-:W0:Y:S02]  /*0500*/  FENCE.VIEW.ASYNC.S ;  /* 0x00000000000073c6 */ /* 0x000e240000000000 */
[----:B0-----:R0:W3:Y:S01]  /*0510*/  @!UP0 SYNCS.EXCH.64 URZ, [UR6+0x40], UR4 ;  /* 0x00004004063f85b2 */ /* 0x0010e20008000100 */
[----:B------:R-:W-:Y:S01]  /*0520*/  @!P3 IMAD.MOV.U32 R16, RZ, RZ, R6 ;  /* 0x000000ffff10b224 */ /* 0x000fe200078e0006 */
[----:B------:R-:W-:Y:S01]  /*0530*/  SEL R19, RZ, 0x1, !P0 ;  /* 0x00000001ff137807 */ /* 0x000fe20004000000 */
[----:B------:R-:W-:Y:S01]  /*0540*/  @!P3 IMAD.MOV.U32 R17, RZ, RZ, R7 ;  /* 0x000000ffff11b224 */ /* 0x000fe200078e0007 */
[----:B------:R-:W-:-:S04]  /*0550*/  ISETP.GE.U32.AND P1, PT, R8, 0x2, PT ;  /* 0x000000020800780c */ /* 0x000fc80003f26070 */
[----:B------:R-:W-:Y:S01]  /*0560*/  SEL R19, R19, 0x2, P1 ;  /* 0x0000000213137807 */ /* 0x000fe20000800000 */
[----:B------:R0:W3:Y:S01]  /*0570*/  @!UP1 SYNCS.EXCH.64 URZ, [UR6+0x48], UR4 ;  /* 0x00004804063f95b2 */ /* 0x0000e20008000100 */
[----:B------:R-:W-:Y:S01]  /*0580*/  NOP ;  /* 0x0000000000007918 */ /* 0x000fe20000000000 */
[----:B---34-:R-:W-:Y:S06]  /*0590*/  BAR.SYNC.DEFER_BLOCKING 0x0 ;  /* 0x0000000000007b1d */ /* 0x018fec0000010000 */
[----:B------:R-:W-:Y:S05]  /*05a0*/  @!P2 BRA `(.L_x_3) ;  /* 0x000000a000c4a947 */ /* 0x000fea0003800000 */
[----:B------:R-:W-:-:S13]  /*05b0*/  ISETP.GT.U32.AND P0, PT, R8, 0x1, PT ;  /* 0x000000010800780c */ /* 0x000fda0003f04070 */
[----:B0-----:R-:W-:Y:S05]  /*05c0*/  @P0 EXIT ;  /* 0x000000000000094d */ /* 0x001fea0003800000 */
[----:B------:R-:W-:Y:S01]  /*05d0*/  ULDC.64 UR4, c[0x0][0x650] ;  /* 0x0001940000047ab9 */ /* 0x000fe20000000a00 */
[----:B------:R-:W-:Y:S01]  /*05e0*/  PRMT R0, RZ, 0x7610, R0 ;  /* 0x00007610ff007816 */ /* 0x000fe20000000000 */
[----:B------:R-:W-:Y:S01]  /*05f0*/  IMAD.MOV.U32 R152, RZ, RZ, -0x1 ;  /* 0xffffffffff987424 */ /* 0x000fe200078e00ff */
[----:B------:R-:W-:Y:S01]  /*0600*/  ISETP.GE.U32.AND P0, PT, R16, UR4, PT ;  /* 0x0000000410007c0c */ /* 0x000fe2000bf06070 */
[----:B------:R-:W-:Y:S02]  /*0610*/  IMAD.MOV.U32 R153, RZ, RZ, -0x1 ;  /* 0xffffffffff997424 */ /* 0x000fe400078e00ff */
[----:B------:R-:W-:Y:S01]  /*0620*/  IMAD.MOV.U32 R23, RZ, RZ, -0x1 ;  /* 0xffffffffff177424 */ /* 0x000fe200078e00ff */
[----:B------:R-:W-:-:S13]  /*0630*/  ISETP.GE.U32.AND.EX P0, PT, R17, UR5, PT, P0 ;  /* 0x0000000511007c0c */ /* 0x000fda000bf06100 */
[----:B------:R-:W-:Y:S05]  /*0640*/  @P0 BRA `(.L_x_4) ;  /* 0x0000000400540947 */ /* 0x000fea0003800000 */
[----:B------:R-:W0:Y:S01]  /*0650*/  LDC.64 R14, c[0x0][0x628] ;  /* 0x00018a00ff0e7b82 */ /* 0x000e220000000a00 */
[----:B------:R-:W-:Y:S01]  /*0660*/  IMAD.MOV.U32 R6, RZ, RZ, R16 ;  /* 0x000000ffff067224 */ /* 0x000fe200078e0010 */
[----:B------:R-:W-:-:S06]  /*0670*/  MOV R7, R17 ;  /* 0x0000001100077202 */ /* 0x000fcc0000000f00 */
[----:B------:R-:W1:Y:S08]  /*0680*/  LDC R0, c[0x0][0x630] ;  /* 0x00018c00ff007b82 */ /* 0x000e700000000800 */
[----:B------:R-:W2:Y:S01]  /*0690*/  LDC.64 R20, c[0x0][0x620] ;  /* 0x00018800ff147b82 */ /* 0x000ea20000000a00 */
[----:B0-----:R-:W-:-:S04]  /*06a0*/  ISETP.NE.U32.AND P0, PT, R14, RZ, PT ;  /* 0x000000ff0e00720c */ /* 0x001fc80003f05070 */
[----:B------:R-:W-:-:S13]  /*06b0*/  ISETP.NE.AND.EX P0, PT, R15, RZ, PT, P0 ;  /* 0x000000ff0f00720c */ /* 0x000fda0003f05300 */
[----:B-12---:R-:W-:Y:S05]  /*06c0*/  @!P0 BRA `(.L_x_5) ;  /* 0x0000000000288947 */ /* 0x006fea0003800000 */
[----:B------:R-:W0:Y:S02]  /*06d0*/  LDC R11, c[0x0][0x634] ;  /* 0x00018d00ff0b7b82 */ /* 0x000e240000000800 */
[----:B0-----:R-:W-:-:S05]  /*06e0*/  IADD3 R11, P0, R16, R11, RZ ;  /* 0x0000000b100b7210 */ /* 0x001fca0007f1e0ff */
[----:B------:R-:W-:-:S04]  /*06f0*/  IMAD.X R13, RZ, RZ, R17, P0 ;  /* 0x000000ffff0d7224 */ /* 0x000fc800000e0611 */
[----:B------:R-:W-:-:S04]  /*0700*/  IMAD.WIDE.U32 R6, R13, R14, RZ ;  /* 0x0000000e0d067225 */ /* 0x000fc800078e00ff */
[----:B------:R-:W-:-:S04]  /*0710*/  IMAD.WIDE.U32 R8, P0, R11, R15, R6 ;  /* 0x0000000f0b087225 */ /* 0x000fc80007800006 */
[----:B------:R-:W-:-:S04]  /*0720*/  IMAD.WIDE.U32 R6, R11, R14, RZ ;  /* 0x0000000e0b067225 */ /* 0x000fc800078e00ff */
[----:B------:R-:W-:Y:S01]  /*0730*/  IMAD.X R11, RZ, RZ, RZ, P0 ;  /* 0x000000ffff0b7224 */ /* 0x000fe200000e06ff */
[----:B------:R-:W-:Y:S01]  /*0740*/  IADD3 RZ, P0, R7, R8, RZ ;  /* 0x0000000807ff7210 */ /* 0x000fe20007f1e0ff */
[----:B------:R-:W-:-:S04]  /*0750*/  IMAD.MOV.U32 R10, RZ, RZ, R9 ;  /* 0x000000ffff0a7224 */ /* 0x000fc800078e0009 */
[----:B------:R-:W-:-:S08]  /*0760*/  IMAD.WIDE.U32.X R6, R13, R15, R10, P0 ;  /* 0x0000000f0d067225 */ /* 0x000fd000000e040a */
.L_x_5:
[-CC-:B------:R-:W-:Y:S01]  /*0770*/  SHF.R.U64 R23, R6, R0.reuse, R7.reuse ;  /* 0x0000000006177219 */ /* 0x180fe20000001207 */
[----:B------:R-:W0:Y:S01]  /*0780*/  LDC R10, c[0x0][0x618] ;  /* 0x00018600ff0a7b82 */ /* 0x000e220000000800 */
[----:B------:R-:W-:Y:S01]  /*0790*/  SHF.R.U32.HI R5, RZ, R0, R7 ;  /* 0x00000000ff057219 */ /* 0x000fe20000011607 */
[----:B------:R-:W-:Y:S01]  /*07a0*/  ULDC UR4, c[0x0][0x150] ;  /* 0x0000540000047ab9 */ /* 0x000fe20000000800 */
[----:B------:R-:W-:Y:S02]  /*07b0*/  IADD3 R9, P0, RZ, -R23, RZ ;  /* 0x80000017ff097210 */ /* 0x000fe40007f1e0ff */
[----:B------:R-:W-:-:S03]  /*07c0*/  I2FP.F32.U32 R0, R4 ;  /* 0x0000000400007245 */ /* 0x000fc60000201000 */
[----:B------:R-:W1:Y:S01]  /*07d0*/  LDC.64 R28, c[0x0][0x640] ;  /* 0x00019000ff1c7b82 */ /* 0x000e620000000a00 */
[----:B------:R-:W-:Y:S02]  /*07e0*/  IMAD.X R11, RZ, RZ, ~R5, P0 ;  /* 0x000000ffff0b7224 */ /* 0x000fe400000e0e05 */
[----:B------:R-:W-:Y:S01]  /*07f0*/  FMUL R0, R0, UR4 ;  /* 0x0000000400007c20 */ /* 0x000fe20008400000 */
[----:B------:R-:W-:Y:S01]  /*0800*/  IMAD.WIDE.U32 R6, R9, R20, R16 ;  /* 0x0000001409067225 */ /* 0x000fe200078e0010 */
[----:B------:R-:W-:-:S03]  /*0810*/  ULDC UR4, c[0x0][0x154] ;  /* 0x0000550000047ab9 */ /* 0x000fc60000000800 */
[----:B------:R-:W-:Y:S01]  /*0820*/  IMAD R8, R11, R20, RZ ;  /* 0x000000140b087224 */ /* 0x000fe200078e02ff */
[----:B------:R-:W2:Y:S01]  /*0830*/  LDC R5, c[0x0][0x144] ;  /* 0x00005100ff057b82 */ /* 0x000ea20000000800 */
[----:B------:R-:W3:Y:S02]  /*0840*/  F2I.U32.TRUNC.NTZ R0, R0 ;  /* 0x0000000000007305 */ /* 0x000ee4000020f000 */
[----:B------:R-:W-:-:S04]  /*0850*/  IMAD R9, R9, R21, R8 ;  /* 0x0000001509097224 */ /* 0x000fc800078e0208 */
[----:B------:R-:W-:Y:S01]  /*0860*/  IMAD.IADD R7, R7, 0x1, R9 ;  /* 0x0000000107077824 */ /* 0x000fe200078e0209 */
[----:B------:R-:W4:Y:S01]  /*0870*/  LDC R12, c[0x0][0x608] ;  /* 0x00018200ff0c7b82 */ /* 0x000f220000000800 */
[----:B------:R-:W-:-:S03]  /*0880*/  MOV R9, 0xffffffff ;  /* 0xffffffff00097802 */ /* 0x000fc60000000f00 */
[-CC-:B0-----:R-:W-:Y:S02]  /*0890*/  SHF.R.U64 R20, R6, R10.reuse, R7.reuse ;  /* 0x0000000a06147219 */ /* 0x181fe40000001207 */
[----:B------:R-:W-:Y:S02]  /*08a0*/  I2FP.F32.U32 R6, R3 ;  /* 0x0000000300067245 */ /* 0x000fe40000201000 */
[----:B------:R-:W0:Y:S01]  /*08b0*/  LDC R26, c[0x0][0x658] ;  /* 0x00019600ff1a7b82 */ /* 0x000e220000000800 */
[----:B-1----:R-:W-:Y:S01]  /*08c0*/  ISETP.NE.U32.AND P0, PT, R28, RZ, PT ;  /* 0x000000ff1c00720c */ /* 0x002fe20003f05070 */
[----:B---3--:R-:W-:Y:S01]  /*08d0*/  IMAD.MOV R8, RZ, RZ, -R0 ;  /* 0x000000ffff087224 */ /* 0x008fe200078e0a00 */
[----:B------:R-:W-:Y:S01]  /*08e0*/  SHF.R.U32.HI R7, RZ, R10, R7 ;  /* 0x0000000aff077219 */ /* 0x000fe20000011607 */
[----:B------:R-:W-:Y:S01]  /*08f0*/  FMUL R6, R6, UR4 ;  /* 0x0000000406067c20 */ /* 0x000fe20008400000 */
[----:B------:R-:W-:-:S03]  /*0900*/  ISETP.NE.AND.EX P0, PT, R29, RZ, PT, P0 ;  /* 0x000000ff1d00720c */ /* 0x000fc60003f05300 */
[----:B------:R-:W1:Y:S01]  /*0910*/  LDC R14, c[0x0][0x148] ;  /* 0x00005200ff0e7b82 */ /* 0x000e620000000800 */
[----:B--2---:R-:W-:-:S07]  /*0920*/  IMAD R0, R5, R8, R4 ;  /* 0x0000000805007224 */ /* 0x004fce00078e0204 */
[----:B------:R-:W2:Y:S01]  /*0930*/  LDC R24, c[0x0][0x600] ;  /* 0x00018000ff187b82 */ /* 0x000ea20000000800 */
[-CC-:B----4-:R-:W-:Y:S02]  /*0940*/  SHF.R.U64 R30, R20, R12.reuse, R7.reuse ;  /* 0x0000000c141e7219 */ /* 0x190fe40000001207 */
[----:B------:R-:W-:Y:S01]  /*0950*/  SHF.R.U32.HI R5, RZ, R12, R7 ;  /* 0x0000000cff057219 */ /* 0x000fe20000011607 */
[----:B------:R-:W-:Y:S01]  /*0960*/  IMAD.MOV.U32 R7, RZ, RZ, 0x1 ;  /* 0x00000001ff077424 */ /* 0x000fe200078e00ff */
[----:B------:R3:W4:Y:S03]  /*0970*/  F2I.U32.TRUNC.NTZ R12, R6 ;  /* 0x00000006000c7305 */ /* 0x000726000020f000 */
[----:B------:R-:W1:Y:S01]  /*0980*/  LDC R15, c[0x0][0x648] ;  /* 0x00019200ff0f7b82 */ /* 0x000e620000000800 */
[-C--:B0-----:R-:W-:Y:S02]  /*0990*/  SHF.L.U32 R4, R9, R26.reuse, RZ ;  /* 0x0000001a09047219 */ /* 0x081fe400000006ff */
[----:B------:R-:W-:-:S02]  /*09a0*/  SHF.R.U64 R32, R30, R26, R5 ;  /* 0x0000001a1e207219 */ /* 0x000fc40000001205 */
[----:B------:R-:W-:Y:S02]  /*09b0*/  LOP3.LUT R11, RZ, R4, RZ, 0x33, !PT ;  /* 0x00000004ff0b7212 */ /* 0x000fe400078e33ff */
[-C--:B------:R-:W-:Y:S01]  /*09c0*/  SHF.R.U32.HI R5, RZ, R26.reuse, R5 ;  /* 0x0000001aff057219 */ /* 0x080fe20000011605 */
[----:B------:R-:W0:Y:S01]  /*09d0*/  LDC R21, c[0x0][0x638] ;  /* 0x00018e00ff157b82 */ /* 0x000e220000000800 */
[----:B------:R-:W-:Y:S01]  /*09e0*/  SHF.L.U32 R10, R7, R26, RZ ;  /* 0x0000001a070a7219 */ /* 0x000fe200000006ff */
[----:B------:R-:W-:-:S06]  /*09f0*/  IMAD.MOV.U32 R4, RZ, RZ, R32 ;  /* 0x000000ffff047224 */ /* 0x000fcc00078e0020 */
[----:B------:R-:W0:Y:S01]  /*0a00*/  LDC R152, c[0x0][0x610] ;  /* 0x00018400ff987b82 */ /* 0x000e220000000800 */
[----:B---34-:R-:W-:Y:S05]  /*0a10*/  @!P0 BRA `(.L_x_6) ;  /* 0x0000000000288947 */ /* 0x018fea0003800000 */
[----:B------:R-:W3:Y:S02]  /*0a20*/  LDC R9, c[0x0][0x64c] ;  /* 0x00019300ff097b82 */ /* 0x000ee40000000800 */
[----:B---3--:R-:W-:-:S05]  /*0a30*/  IADD3 R9, P0, R32, R9, RZ ;  /* 0x0000000920097210 */ /* 0x008fca0007f1e0ff */
        /* <DEDUP_REMOVED lines=8> */
.L_x_6:
[----:B-1----:R-:W-:Y:S01]  /*0ac0*/  SHF.R.U64 R4, R4, R15, R5 ;  /* 0x0000000f04047219 */ /* 0x002fe20000001205 */
[----:B------:R-:W-:Y:S01]  /*0ad0*/  IMAD.MOV R12, RZ, RZ, -R12 ;  /* 0x000000ffff0c7224 */ /* 0x000fe200078e0a0c */
[----:B------:R-:W-:Y:S02]  /*0ae0*/  LOP3.LUT R11, R30, R11, RZ, 0xc0, !PT ;  /* 0x0000000b1e0b7212 */ /* 0x000fe400078ec0ff */
[----:B--2---:R-:W-:Y:S01]  /*0af0*/  IADD3 R5, R24, -0x1, RZ ;  /* 0xffffffff18057810 */ /* 0x004fe20007ffe0ff */
[----:B------:R-:W-:Y:S02]  /*0b00*/  IMAD.MOV R6, RZ, RZ, -R4 ;  /* 0x000000ffff067224 */ /* 0x000fe400078e0a04 */
[----:B------:R-:W-:Y:S01]  /*0b10*/  @P3 IMAD R0, R14, R12, R3 ;  /* 0x0000000c0e003224 */ /* 0x000fe200078e0203 */
[----:B------:R-:W-:Y:S01]  /*0b20*/  LOP3.LUT R5, R20, R5, RZ, 0xc0, !PT ;  /* 0x0000000514057212 */ /* 0x000fe200078ec0ff */
[----:B------:R-:W-:Y:S02]  /*0b30*/  IMAD R11, R10, R4, R11 ;  /* 0x000000040a0b7224 */ /* 0x000fe400078e020b */
[----:B0-----:R-:W-:-:S02]  /*0b40*/  IMAD R3, R6, R21, R32 ;  /* 0x0000001506037224 */ /* 0x001fc400078e0220 */
[----:B------:R-:W-:Y:S02]  /*0b50*/  IMAD R152, R11, R152, R0 ;  /* 0x000000980b987224 */ /* 0x000fe400078e0200 */
[----:B------:R-:W-:Y:S02]  /*0b60*/  IMAD R3, R3, R24, R5 ;  /* 0x0000001803037224 */ /* 0x000fe400078e0205 */
[----:B------:R-:W-:-:S03]  /*0b70*/  IMAD.MOV.U32 R0, RZ, RZ, 0x1 ;  /* 0x00000001ff007424 */ /* 0x000fc600078e00ff */
[----:B------:R-:W-:Y:S02]  /*0b80*/  SEL R153, R3, R152, !P3 ;  /* 0x0000009803997207 */ /* 0x000fe40005800000 */
[----:B------:R-:W-:-:S07]  /*0b90*/  SEL R152, R152, R3, !P3 ;  /* 0x0000000398987207 */ /* 0x000fce0005800000 */
.L_x_4:
[----:B------:R-:W-:-:S08]  /*0ba0*/  NOP ;  /* 0x0000000000007918 */ /* 0x000fd00000000000 */
[----:B------:R-:W0:Y:S02]  /*0bb0*/  USETMAXREG.TRY_ALLOC.CTAPOOL UP0, 0xe8 ;  /* 0x000000e8000079c8 */ /* 0x000e240008000600 */
[----:B0-----:R-:W-:-:S13]  /*0bc0*/  PLOP3.LUT P0, PT, PT, PT, UP0, 0x80, 0x0 ;  /* 0x000000000000781c */ /* 0x001fda0003f0f008 */
[----:B------:R-:W-:Y:S05]  /*0bd0*/  @!P0 BRA `(.L_x_4) ;  /* 0xfffffffc00f08947 */ /* 0x000fea000383ffff */
[----:B------:R-:W-:Y:S01]  /*0be0*/  ULDC.64 UR4, c[0x0][0x598] ;  /* 0x0001660000047ab9 */ /* 0x000fe20000000a00 */
[----:B------:R-:W-:Y:S01]  /*0bf0*/  ULDC.64 UR36, c[0x0][0x208] ;  /* 0x0000820000247ab9 */ /* 0x000fe20000000a00 */
[----:B------:R-:W-:-:S04]  /*0c00*/  ISETP.NE.U32.AND P0, PT, RZ, UR4, PT ;  /* 0x00000004ff007c0c */ /* 0x000fc8000bf05070 */
[----:B------:R-:W-:-:S13]  /*0c10*/  ISETP.NE.AND.EX P0, PT, RZ, UR5, PT, P0 ;  /* 0x00000005ff007c0c */ /* 0x000fda000bf05300 */
[----:B------:R-:W-:Y:S05]  /*0c20*/  @!P0 BRA `(.L_x_7) ;  /* 0x00000000001c8947 */ /* 0x000fea0003800000 */
[----:B------:R-:W0:Y:S02]  /*0c30*/  LDC.64 R4, c[0x0][0x598] ;  /* 0x00016600ff047b82 */ /* 0x000e240000000a00 */
[----:B0-----:R-:W2:Y:S02]  /*0c40*/  LDG.E.64 R4, desc[UR36][R4.64] ;  /* 0x0000002404047981 */ /* 0x001ea4000c1e1b00 */
[----:B--2---:R-:W-:-:S04]  /*0c50*/  ISETP.NE.U32.AND P0, PT, R4, RZ, PT ;  /* 0x000000ff0400720c */ /* 0x004fc80003f05070 */
[----:B------:R-:W-:-:S13]  /*0c60*/  ISETP.NE.AND.EX P0, PT, R5, RZ, PT, P0 ;  /* 0x000000ff0500720c */ /* 0x000fda0003f05300 */
[----:B------:R-:W-:Y:S05]  /*0c70*/  @!P0 BRA `(.L_x_7) ;  /* 0x0000000000088947 */ /* 0x000fea0003800000 */
[----:B------:R0:W5:Y:S01]  /*0c80*/  LD.E R154, desc[UR36][R4.64] ;  /* 0x00000024049a7980 */ /* 0x000162000c101900 */
[----:B------:R-:W-:Y:S05]  /*0c90*/  BRA `(.L_x_8) ;  /* 0x0000000000247947 */ /* 0x000fea0003800000 */
.L_x_7:
[----:B------:R-:W-:Y:S02]  /*0ca0*/  ULDC.64 UR4, c[0x0][0x588] ;  /* 0x0001620000047ab9 */ /* 0x000fe40000000a00 */
[----:B------:R-:W-:-:S04]  /*0cb0*/  ISETP.NE.U32.AND P0, PT, RZ, UR4, PT ;  /* 0x00000004ff007c0c */ /* 0x000fc8000bf05070 */
[----:B------:R-:W-:-:S13]  /*0cc0*/  ISETP.NE.AND.EX P0, PT, RZ, UR5, PT, P0 ;  /* 0x00000005ff007c0c */ /* 0x000fda000bf05300 */
[----:B------:R-:W-:Y:S05]  /*0cd0*/  @!P0 BRA `(.L_x_9) ;  /* 0x00000000000c8947 */ /* 0x000fea0003800000 */
[----:B------:R-:W0:Y:S02]  /*0ce0*/  LDC.64 R154, c[0x0][0x588] ;  /* 0x00016200ff9a7b82 */ /* 0x000e240000000a00 */
[----:B0-----:R1:W5:Y:S01]  /*0cf0*/  LDG.E R154, desc[UR36][R154.64] ;  /* 0x000000249a9a7981 */ /* 0x001362000c1e1900 */
[----:B------:R-:W-:Y:S05]  /*0d00*/  BRA `(.L_x_8) ;  /* 0x0000000000087947 */ /* 0x000fea0003800000 */
.L_x_9:
[----:B------:R-:W-:Y:S02]  /*0d10*/  ULDC UR4, c[0x0][0x580] ;  /* 0x0001600000047ab9 */ /* 0x000fe40000000800 */
[----:B------:R-:W-:-:S07]  /*0d20*/  IMAD.U32 R154, RZ, RZ, UR4 ;  /* 0x00000004ff9a7e24 */ /* 0x000fce000f8e00ff */
.L_x_8:
[----:B------:R-:W-:Y:S02]  /*0d30*/  ULDC.64 UR4, c[0x0][0x5a0] ;  /* 0x0001680000047ab9 */ /* 0x000fe40000000a00 */
[----:B------:R-:W-:-:S04]  /*0d40*/  ISETP.NE.U32.AND P0, PT, RZ, UR4, PT ;  /* 0x00000004ff007c0c */ /* 0x000fc8000bf05070 */
[----:B------:R-:W-:-:S13]  /*0d50*/  ISETP.NE.AND.EX P0, PT, RZ, UR5, PT, P0 ;  /* 0x00000005ff007c0c */ /* 0x000fda000bf05300 */
[----:B------:R-:W-:Y:S05]  /*0d60*/  @!P0 BRA `(.L_x_10) ;  /* 0x00000000001c8947 */ /* 0x000fea0003800000 */
[----:B0-----:R-:W0:Y:S02]  /*0d70*/  LDC.64 R4, c[0x0][0x5a0] ;  /* 0x00016800ff047b82 */ /* 0x001e240000000a00 */
[----:B0-----:R-:W2:Y:S02]  /*0d80*/  LDG.E.64 R4, desc[UR36][R4.64] ;  /* 0x0000002404047981 */ /* 0x001ea4000c1e1b00 */
[----:B--2---:R-:W-:-:S04]  /*0d90*/  ISETP.NE.U32.AND P0, PT, R4, RZ, PT ;  /* 0x000000ff0400720c */ /* 0x004fc80003f05070 */
[----:B------:R-:W-:-:S13]  /*0da0*/  ISETP.NE.AND.EX P0, PT, R5, RZ, PT, P0 ;  /* 0x000000ff0500720c */ /* 0x000fda0003f05300 */
[----:B------:R-:W-:Y:S05]  /*0db0*/  @!P0 BRA `(.L_x_10) ;  /* 0x0000000000088947 */ /* 0x000fea0003800000 */
[----:B-1----:R0:W5:Y:S01]  /*0dc0*/  LD.E R155, desc[UR36][R4.64] ;  /* 0x00000024049b7980 */ /* 0x002162000c101900 */
[----:B------:R-:W-:Y:S05]  /*0dd0*/  BRA `(.L_x_11) ;  /* 0x0000000000247947 */ /* 0x000fea0003800000 */
.L_x_10:
[----:B------:R-:W-:Y:S02]  /*0de0*/  ULDC.64 UR4, c[0x0][0x590] ;  /* 0x0001640000047ab9 */ /* 0x000fe40000000a00 */
[----:B------:R-:W-:-:S04]  /*0df0*/  ISETP.NE.U32.AND P0, PT, RZ, UR4, PT ;  /* 0x00000004ff007c0c */ /* 0x000fc8000bf05070 */
[----:B------:R-:W-:-:S13]  /*0e00*/  ISETP.NE.AND.EX P0, PT, RZ, UR5, PT, P0 ;  /* 0x00000005ff007c0c */ /* 0x000fda000bf05300 */
[----:B------:R-:W-:Y:S05]  /*0e10*/  @!P0 BRA `(.L_x_12) ;  /* 0x00000000000c8947 */ /* 0x000fea0003800000 */
[----:B0-----:R-:W1:Y:S02]  /*0e20*/  LDC.64 R4, c[0x0][0x590] ;  /* 0x00016400ff047b82 */ /* 0x001e640000000a00 */
[----:B-1----:R1:W5:Y:S01]  /*0e30*/  LDG.E R155, desc[UR36][R4.64] ;  /* 0x00000024049b7981 */ /* 0x002362000c1e1900 */
[----:B------:R-:W-:Y:S05]  /*0e40*/  BRA `(.L_x_11) ;  /* 0x0000000000087947 */ /* 0x000fea0003800000 */
.L_x_12:
[----:B------:R-:W-:Y:S02]  /*0e50*/  ULDC UR4, c[0x0][0x584] ;  /* 0x0001610000047ab9 */ /* 0x000fe40000000800 */
[----:B-1----:R-:W-:-:S07]  /*0e60*/  IMAD.U32 R155, RZ, RZ, UR4 ;  /* 0x00000004ff9b7e24 */ /* 0x002fce000f8e00ff */
.L_x_11:
[----:B------:R-:W-:-:S13]  /*0e70*/  LOP3.LUT P0, RZ, R0, 0xff, RZ, 0xc0, !PT ;  /* 0x000000ff00ff7812 */ /* 0x000fda000780c0ff */
[----:B------:R-:W-:Y:S05]  /*0e80*/  @!P0 EXIT ;  /* 0x000000000000894d */ /* 0x000fea0003800000 */
[----:B------:R-:W-:Y:S01]  /*0e90*/  ULDC UR4, c[0x0][0x28c] ;  /* 0x0000a30000047ab9 */ /* 0x000fe20000000800 */
[----:B------:R-:W-:Y:S01]  /*0ea0*/  LOP3.LUT R164, R19, 0x1, RZ, 0xfc, !PT ;  /* 0x0000000113a47812 */ /* 0x000fe200078efcff */
[----:B------:R-:W-:Y:S01]  /*0eb0*/  UIADD3 UR4, UR4, 0x1f, URZ ;  /* 0x0000001f04047890 */ /* 0x000fe2000fffe03f */
[----:B------:R-:W-:Y:S01]  /*0ec0*/  UMOV UR38, URZ ;  /* 0x0000003f00267c82 */ /* 0x000fe20008000000 */
[----:B------:R-:W-:Y:S02]  /*0ed0*/  UMOV UR39, URZ ;  /* 0x0000003f00277c82 */ /* 0x000fe40008000000 */
[----:B------:R-:W-:-:S04]  /*0ee0*/  USHF.R.S32.HI UR5, URZ, 0x1f, UR4 ;  /* 0x0000001f3f057899 */ /* 0x000fc80008011404 */
[----:B------:R-:W-:-:S04]  /*0ef0*/  ULEA.HI UR5, UR5, UR4, URZ, 0x5 ;  /* 0x0000000405057291 */ /* 0x000fc8000f8f283f */
[----:B------:R-:W-:-:S12]  /*0f00*/  USHF.R.S32.HI UR40, URZ, 0x5, UR5 ;  /* 0x000000053f287899 */ /* 0x000fd80008011405 */
.L_x_284:
[----:B------:R-:W-:Y:S01]  /*0f10*/  LOP3.LUT R0, R18, 0x80, RZ, 0xc0, !PT ;  /* 0x0000008012007812 */ /* 0x000fe200078ec0ff */
[----:B--2---:R-:W2:Y:S01]  /*0f20*/  S2UR UR7, SR_CgaCtaId ;  /* 0x00000000000779c3 */ /* 0x004ea20000008800 */
[----:B------:R-:W-:Y:S02]  /*0f30*/  UMOV UR6, 0x400 ;  /* 0x0000040000067882 */ /* 0x000fe40000000000 */
[----:B------:R-:W-:-:S06]  /*0f40*/  SHF.R.U32.HI R0, RZ, 0x7, R0 ;  /* 0x00000007ff007819 */ /* 0x000fcc0000011600 */
[----:B---3--:R-:W3:Y:S01]  /*0f50*/  SHFL.IDX PT, R0, R0, RZ, 0x1f ;  /* 0x00001fff00007589 */ /* 0x008ee200000e0000 */
[----:B--2---:R-:W-:Y:S01]  /*0f60*/  ULEA UR42, UR7, UR6, 0x18 ;  /* 0x00000006072a7291 */ /* 0x004fe2000f8ec03f */
[----:B---3--:R-:W-:-:S13]  /*0f70*/  R2UR UR4, R0 ;  /* 0x00000000000472ca */ /* 0x008fda00000e0000 */
[----:B------:R-:W-:-:S04]  /*0f80*/  ULEA.HI UR5, UR4, UR4, URZ, 0x1 ;  /* 0x0000000404057291 */ /* 0x000fc8000f8f083f */
[----:B------:R-:W-:-:S04]  /*0f90*/  ULOP3.LUT UR5, UR5, 0xffffe, URZ, 0xc0, !UPT ;  /* 0x000ffffe05057892 */ /* 0x000fc8000f8ec03f */
[----:B------:R-:W-:-:S03]  /*0fa0*/  UIADD3 UR5, UR4, -UR5, URZ ;  /* 0x8000000504057290 */ /* 0x000fc6000fffe03f */
[----:B------:R-:W-:Y:S01]  /*0fb0*/  ULDC UR4, c[0x0][0x28c] ;  /* 0x0000a30000047ab9 */ /* 0x000fe20000000800 */
[----:B------:R-:W-:Y:S01]  /*0fc0*/  ULEA UR5, UR5, UR42, 0xc ;  /* 0x0000002a05057291 */ /* 0x000fe2000f8e603f */
[----:B------:R-:W-:-:S03]  /*0fd0*/  ISETP.LT.AND P0, PT, RZ, UR4, PT ;  /* 0x00000004ff007c0c */ /* 0x000fc6000bf01270 */
[----:B------:R-:W-:-:S04]  /*0fe0*/  UIADD3 UR5, UR5, 0x100, URZ ;  /* 0x0000010005057890 */ /* 0x000fc8000fffe03f */
[----:B------:R-:W-:-:S04]  /*0ff0*/  USHF.R.U32.HI UR5, URZ, 0x4, UR5 ;  /* 0x000000043f057899 */ /* 0x000fc80008011605 */
[----:B------:R-:W-:Y:S02]  /*1000*/  ULOP3.LUT UR41, UR5, 0x3fff, URZ, 0xc0, !UPT ;  /* 0x00003fff05297892 */ /* 0x000fe4000f8ec03f */
[----:B-1--45:R-:W-:Y:S10]  /*1010*/  @P0 BRA `(.L_x_13) ;  /* 0x0000000000400947 */ /* 0x032ff40003800000 */
[----:B------:R-:W-:Y:S01]  /*1020*/  MOV R0, 0x0 ;  /* 0x0000000000007802 */ /* 0x000fe20000000f00 */
[----:B------:R-:W-:Y:S01]  /*1030*/  ULDC.64 UR4, c[0x4][0x68] ;  /* 0x01001a0000047ab9 */ /* 0x000fe20000000a00 */
[----:B------:R-:W-:Y:S01]  /*1040*/  ULDC.64 UR6, c[0x4][0x8] ;  /* 0x0100020000067ab9 */ /* 0x000fe20000000a00 */
[----:B01----:R-:W-:Y:S01]  /*1050*/  IMAD.U32 R4, RZ, RZ, UR4 ;  /* 0x00000004ff047e24 */ /* 0x003fe2000f8e00ff */
[----:B------:R0:W1:Y:S01]  /*1060*/  LDC.64 R14, c[0x4][R0] ;  /* 0x01000000000e7b82 */ /* 0x0000620000000a00 */
[----:B------:R-:W-:Y:S01]  /*1070*/  IMAD.U32 R5, RZ, RZ, UR5 ;  /* 0x00000005ff057e24 */ /* 0x000fe2000f8e00ff */
[----:B------:R-:W-:Y:S01]  /*1080*/  ULDC.64 UR4, c[0x4][0x70] ;  /* 0x01001c0000047ab9 */ /* 0x000fe20000000a00 */
[----:B------:R-:W-:Y:S01]  /*1090*/  IMAD.U32 R10, RZ, RZ, UR6 ;  /* 0x00000006ff0a7e24 */ /* 0x000fe2000f8e00ff */
[----:B------:R-:W-:Y:S01]  /*10a0*/  MOV R6, UR4 ;  /* 0x0000000400067c02 */ /* 0x000fe20008000f00 */
[----:B------:R-:W-:Y:S02]  /*10b0*/  IMAD.U32 R7, RZ, RZ, UR5 ;  /* 0x00000005ff077e24 */ /* 0x000fe4000f8e00ff */
[----:B------:R-:W-:-:S02]  /*10c0*/  IMAD.U32 R11, RZ, RZ, UR7 ;  /* 0x00000007ff0b7e24 */ /* 0x000fc4000f8e00ff */
[----:B------:R-:W-:Y:S02]  /*10d0*/  IMAD.MOV.U32 R8, RZ, RZ, 0x1e1 ;  /* 0x000001e1ff087424 */ /* 0x000fe400078e00ff */
[----:B------:R-:W-:Y:S02]  /*10e0*/  IMAD.MOV.U32 R12, RZ, RZ, 0x1 ;  /* 0x00000001ff0c7424 */ /* 0x000fe400078e00ff */
[----:B0-----:R-:W-:-:S07]  /*10f0*/  IMAD.MOV.U32 R13, RZ, RZ, RZ ;  /* 0x000000ffff0d7224 */ /* 0x001fce00078e00ff */
[----:B------:R-:W-:-:S07]  /*1100*/  LEPC R20, `(.L_x_13) ;  /* 0x000000001014794e */ /* 0x000fce0000000000 */
[----:B-1---5:R-:W-:Y:S05]  /*1110*/  CALL.ABS.NOINC R14 ;  /* 0x000000000e007343 */ /* 0x022fea0003c00000 */
.L_x_13:
[----:B------:R-:W-:-:S13]  /*1120*/  ISETP.NE.AND P0, PT, R164, 0x3, PT ;  /* 0x00000003a400780c */ /* 0x000fda0003f05270 */
[----:B------:R-:W-:Y:S05]  /*1130*/  @!P0 BRA `(.L_x_14) ;  /* 0x0000000000048947 */ /* 0x000fea0003800000 */
[----:B------:R-:W-:Y:S01]  /*1140*/  BPT.TRAP 0x1 ;  /* 0x000000040000795c */ /* 0x000fe20000300000 */
.L_x_14:
[----:B------:R-:W-:Y:S01]  /*1150*/  IMAD.U32 R0, RZ, RZ, UR38 ;  /* 0x00000026ff007e24 */ /* 0x000fe2000f8e00ff */
[----:B------:R-:W-:-:S04]  /*1160*/  MOV R3, UR39 ;  /* 0x0000002700037c02 */ /* 0x000fc80008000f00 */
[----:B------:R-:W-:Y:S02]  /*1170*/  LEA R3, R3, UR42, 0x3 ;  /* 0x0000002a03037c11 */ /* 0x000fe4000f8e18ff */
[----:B------:R-:W-:-:S04]  /*1180*/  SHF.L.U32 R0, R0, 0x1f, RZ ;  /* 0x0000001f00007819 */ /* 0x000fc800000006ff */
[----:B------:R2:W3:Y:S01]  /*1190*/  SYNCS.PHASECHK.TRANS64.TRYWAIT P1, [R3+URZ], R0 ;  /* 0x00000000030075a7 */ /* 0x0004e2000802017f */
[----:B------:R-:W-:Y:S05]  /*11a0*/  @!P0 BRA `(.L_x_15) ;  /* 0x0000000000048947 */ /* 0x000fea0003800000 */
[----:B------:R-:W-:Y:S01]  /*11b0*/  BPT.TRAP 0x1 ;  /* 0x000000040000795c */ /* 0x000fe20000300000 */
.L_x_15:
[----:B---3--:R-:W-:Y:S05]  /*11c0*/  @P1 BRA `(.L_x_16) ;  /* 0x0000000000081947 */ /* 0x008fea0003800000 */
[----:B------:R-:W3:Y:S02]  /*11d0*/  SYNCS.PHASECHK.TRANS64.TRYWAIT P1, [R3+URZ], R0 ;  /* 0x00000000030075a7 */ /* 0x000ee4000802017f */
[----:B---3--:R-:W-:Y:S05]  /*11e0*/  @!P1 BRA `(.L_x_17) ;  /* 0x000000ac001c9947 */ /* 0x008fea0003800000 */
.L_x_16:
[----:B------:R-:W-:-:S04]  /*11f0*/  UISETP.LT.AND UP0, UPT, UR40, 0x1, UPT ;  /* 0x000000012800788c */ /* 0x000fc8000bf01270 */
[----:B------:R-:W-:-:S04]  /*1200*/  USEL UR4, UR40, 0x1, UP0 ;  /* 0x0000000128047887 */ /* 0x000fc80008000000 */
[----:B------:R-:W-:-:S06]  /*1210*/  UIADD3 UR4, UR40, -UR4, URZ ;  /* 0x8000000428047290 */ /* 0x000fcc000fffe03f */
[----:B--23--:R-:W-:Y:S01]  /*1220*/  IMAD.U32 R0, RZ, RZ, UR4 ;  /* 0x00000004ff007e24 */ /* 0x00cfe2000f8e00ff */
[----:B------:R-:W-:Y:S05]  /*1230*/  WARPSYNC.ALL ;  /* 0x0000000000007948 */ /* 0x000fea0003800000 */
[----:B------:R-:W-:Y:S01]  /*1240*/  ISETP.GE.AND P1, PT, R0, 0x1, PT ;  /* 0x000000010000780c */ /* 0x000fe20003f26270 */
[----:B------:R-:W-:Y:S01]  /*1250*/  UIADD3 UR4, UR42, 0xc100, URZ ;  /* 0x0000c1002a047890 */ /* 0x000fe2000fffe03f */
[----:B------:R-:W-:Y:S01]  /*1260*/  WARPGROUP.ARRIVE ;  /* 0x00000000000079c5 */ /* 0x000fe20000000000 */
[----:B------:R-:W-:Y:S01]  /*1270*/  UMOV UR9, 0x80000020 ;  /* 0x8000002000097882 */ /* 0x000fe20000000000 */
[----:B------:R-:W-:Y:S01]  /*1280*/  UMOV UR11, 0x80000020 ;  /* 0x80000020000b7882 */ /* 0x000fe20000000000 */
[----:B------:R-:W-:-:S04]  /*1290*/  USHF.R.U32.HI UR4, URZ, 0x4, UR4 ;  /* 0x000000043f047899 */ /* 0x000fc80008011604 */
[----:B------:R-:W-:Y:S02]  /*12a0*/  ULOP3.LUT UR5, UR4, 0x3fff, URZ, 0xc0, !UPT ;  /* 0x00003fff04057892 */ /* 0x000fe4000f8ec03f */
[----:B------:R-:W-:Y:S02]  /*12b0*/  ULOP3.LUT UR4, UR41, 0x10000, URZ, 0xfc, !UPT ;  /* 0x0001000029047892 */ /* 0x000fe4000f8efc3f */
[----:B------:R-:W-:Y:S02]  /*12c0*/  ULOP3.LUT UR5, UR5, 0x10000, URZ, 0xfc, !UPT ;  /* 0x0001000005057892 */ /* 0x000fe4000f8efc3f */
[----:B------:R-:W-:Y:S02]  /*12d0*/  ULEA UR6, UR39, UR4, 0xa ;  /* 0x0000000427067291 */ /* 0x000fe4000f8e503f */
[----:B------:R-:W-:-:S05]  /*12e0*/  ULEA UR7, UR39, UR5, 0x9 ;  /* 0x0000000527077291 */ /* 0x000fca000f8e483f */
[----:B------:R-:W-:Y:S02]  /*12f0*/  UMOV UR8, UR6 ;  /* 0x0000000600087c82 */ /* 0x000fe40008000000 */
[----:B------:R-:W-:Y:S02]  /*1300*/  UMOV UR10, UR7 ;  /* 0x00000007000a7c82 */ /* 0x000fe40008000000 */
[----:B------:R-:W-:Y:S01]  /*1310*/  HGMMA.64x128x16.F32 R88, gdesc[UR8], RZ, !UPT, gsb0 ;  /* 0x01e00000085879f0 */ /* 0x000fe2000c0008ff */
[----:B------:R-:W-:Y:S01]  /*1320*/  UIADD3 UR8, UR6, 0x200, URZ ;  /* 0x0000020006087890 */ /* 0x000fe2000fffe03f */
[----:B------:R-:W-:Y:S01]  /*1330*/  UMOV UR9, 0x80000020 ;  /* 0x8000002000097882 */ /* 0x000fe20000000000 */
[----:B------:R-:W-:Y:S02]  /*1340*/  WARPGROUP.DEPBAR.LE gsb0, 0x0 ;  /* 0x00008000000079c5 */ /* 0x000fe40000010000 */
[----:B------:R-:W-:-:S07]  /*1350*/  WARPGROUP.ARRIVE ;  /* 0x00000000000079c5 */ /* 0x000fce0000000000 */
[----:B------:R-:W-:Y:S01]  /*1360*/  HGMMA.64x128x16.F32 R24, gdesc[UR8], RZ, !UPT, gsb0 ;  /* 0x01e00000081879f0 */ /* 0x000fe2000c0008ff */
[----:B------:R-:W-:Y:S02]  /*1370*/  UIADD3 UR8, UR6, 0x2, URZ ;  /* 0x0000000206087890 */ /* 0x000fe4000fffe03f */
[----:B------:R-:W-:Y:S01]  /*1380*/  UIADD3 UR10, UR7, 0x2, URZ ;  /* 0x00000002070a7890 */ /* 0x000fe2000fffe03f */
[----:B------:R-:W-:Y:S01]  /*1390*/  UMOV UR9, 0x80000020 ;  /* 0x8000002000097882 */ /* 0x000fe20000000000 */
[----:B------:R-:W-:Y:S01]  /*13a0*/  UMOV UR11, 0x80000020 ;  /* 0x80000020000b7882 */ /* 0x000fe20000000000 */
[----:B------:R-:W-:Y:S02]  /*13b0*/  WARPGROUP.DEPBAR.LE gsb0, 0x0 ;  /* 0x00008000000079c5 */ /* 0x000fe40000010000 */
[----:B------:R-:W-:-:S06]  /*13c0*/  WARPGROUP.ARRIVE ;  /* 0x00000000000079c5 */ /* 0x000fcc0000000000 */
[----:B------:R-:W-:Y:S01]  /*13d0*/  HGMMA.64x128x16.F32 R88, gdesc[UR8], R88, gsb0 ;  /* 0x01e00000085879f0 */ /* 0x000fe20008000858 */
[----:B------:R-:W-:Y:S01]  /*13e0*/  UIADD3 UR8, UR6, 0x202, URZ ;  /* 0x0000020206087890 */ /* 0x000fe2000fffe03f */
[----:B------:R-:W-:Y:S01]  /*13f0*/  UMOV UR9, 0x80000020 ;  /* 0x8000002000097882 */ /* 0x000fe20000000000 */
[----:B------:R-:W-:Y:S02]  /*1400*/  WARPGROUP.DEPBAR.LE gsb0, 0x0 ;  /* 0x00008000000079c5 */ /* 0x000fe40000010000 */
[----:B------:R-:W-:-:S07]  /*1410*/  WARPGROUP.ARRIVE ;  /* 0x00000000000079c5 */ /* 0x000fce0000000000 */
[----:B------:R-:W-:Y:S03]  /*1420*/  HGMMA.64x128x16.F32 R24, gdesc[UR8], R24, gsb0 ;  /* 0x01e00000081879f0 */ /* 0x000fe60008000818 */
[----:B------:R-:W-:Y:S02]  /*1430*/  WARPGROUP.DEPBAR.LE gsb0, 0x0 ;  /* 0x00008000000079c5 */ /* 0x000fe40000010000 */
[----:B------:R-:W-:Y:S05]  /*1440*/  @!P1 BRA `(.L_x_18) ;  /* 0x0000000400089947 */ /* 0x000fea0003800000 */
[----:B------:R-:W-:-:S04]  /*1450*/  UIADD3 UR6, UR39, 0x1, URZ ;  /* 0x0000000127067890 */ /* 0x000fc8000fffe03f */
[----:B------:R-:W-:-:S04]  /*1460*/  UISETP.NE.AND UP0, UPT, UR6, 0x3, UPT ;  /* 0x000000030600788c */ /* 0x000fc8000bf05270 */
[----:B------:R-:W-:Y:S02]  /*1470*/  USEL UR7, URZ, 0x1, UP0 ;  /* 0x000000013f077887 */ /* 0x000fe40008000000 */
[----:B------:R-:W-:Y:S02]  /*1480*/  USEL UR6, UR6, URZ, UP0 ;  /* 0x0000003f06067287 */ /* 0x000fe40008000000 */
[----:B------:R-:W-:-:S06]  /*1490*/  ULOP3.LUT UR7, UR38, UR7, URZ, 0x3c, !UPT ;  /* 0x0000000726077292 */ /* 0x000fcc000f8e3c3f */
[----:B01----:R-:W-:Y:S01]  /*14a0*/  IMAD.U32 R5, RZ, RZ, UR7 ;  /* 0x00000007ff057e24 */ /* 0x003fe2000f8e00ff */
[----:B------:R-:W-:-:S06]  /*14b0*/  UMOV UR7, UR39 ;  /* 0x0000002700077c82 */ /* 0x000fcc0008000000 */
.L_x_25:
[----:B01----:R-:W-:Y:S05]  /*14c0*/  @!P0 BRA `(.L_x_19) ;  /* 0x0000000000048947 */ /* 0x003fea0003800000 */
[----:B------:R-:W-:Y:S01]  /*14d0*/  BPT.TRAP 0x1 ;  /* 0x000000040000795c */ /* 0x000fe20000300000 */
.L_x_19:
[----:B------:R-:W0:Y:S01]  /*14e0*/  S2UR UR9, SR_CgaCtaId ;  /* 0x00000000000979c3 */ /* 0x000e220000008800 */
[----:B------:R-:W-:Y:S01]  /*14f0*/  UMOV UR8, 0x400 ;  /* 0x0000040000087882 */ /* 0x000fe20000000000 */
[----:B------:R-:W-:Y:S01]  /*1500*/  SHF.L.U32 R3, R5, 0x1f, RZ ;  /* 0x0000001f05037819 */ /* 0x000fe200000006ff */
[----:B0-----:R-:W-:-:S04]  /*1510*/  ULEA UR14, UR9, UR8, 0x18 ;  /* 0x00000008090e7291 */ /* 0x001fc8000f8ec03f */
[----:B------:R-:W-:-:S09]  /*1520*/  ULEA UR8, UR6, UR14, 0x3 ;  /* 0x0000000e06087291 */ /* 0x000fd2000f8e183f */
[----:B------:R0:W1:Y:S01]  /*1530*/  SYNCS.PHASECHK.TRANS64.TRYWAIT P1, [UR8], R3 ;  /* 0x00000003ff0075a7 */ /* 0x0000620008020148 */
[----:B------:R-:W-:Y:S05]  /*1540*/  @!P0 BRA `(.L_x_20) ;  /* 0x0000000000048947 */ /* 0x000fea0003800000 */
[----:B------:R-:W-:Y:S01]  /*1550*/  BPT.TRAP 0x1 ;  /* 0x000000040000795c */ /* 0x000fe20000300000 */
.L_x_20:
[----:B-1----:R-:W-:Y:S05]  /*1560*/  @P1 BRA `(.L_x_21) ;  /* 0x0000000000081947 */ /* 0x002fea0003800000 */
[----:B------:R-:W1:Y:S02]  /*1570*/  SYNCS.PHASECHK.TRANS64.TRYWAIT P1, [UR8], R3 ;  /* 0x00000003ff0075a7 */ /* 0x000e640008020148 */
[----:B-1----:R-:W-:Y:S05]  /*1580*/  @!P1 BRA `(.L_x_22) ;  /* 0x000000a800489947 */ /* 0x002fea0003800000 */
.L_x_21:
[----:B------:R-:W-:Y:S01]  /*1590*/  ULEA UR12, UR6, UR4, 0xa ;  /* 0x00000004060c7291 */ /* 0x000fe2000f8e503f */
[----:B------:R-:W-:Y:S01]  /*15a0*/  WARPGROUP.ARRIVE ;  /* 0x00000000000079c5 */ /* 0x000fe20000000000 */
[----:B------:R-:W-:Y:S01]  /*15b0*/  ULEA UR13, UR6, UR5, 0x9 ;  /* 0x00000005060d7291 */ /* 0x000fe2000f8e483f */
[----:B------:R-:W-:Y:S01]  /*15c0*/  UMOV UR9, 0x80000020 ;  /* 0x8000002000097882 */ /* 0x000fe20000000000 */
[----:B------:R-:W-:-:S03]  /*15d0*/  UMOV UR11, 0x80000020 ;  /* 0x80000020000b7882 */ /* 0x000fc60000000000 */
[----:B------:R-:W-:Y:S02]  /*15e0*/  UMOV UR8, UR12 ;  /* 0x0000000c00087c82 */ /* 0x000fe40008000000 */
[----:B------:R-:W-:Y:S02]  /*15f0*/  UMOV UR10, UR13 ;  /* 0x0000000d000a7c82 */ /* 0x000fe40008000000 */
[----:B------:R-:W-:Y:S01]  /*1600*/  HGMMA.64x128x16.F32 R88, gdesc[UR8], R88, gsb0 ;  /* 0x01e00000085879f0 */ /* 0x000fe20008000858 */
[----:B------:R-:W-:Y:S01]  /*1610*/  UIADD3 UR8, UR12, 0x200, URZ ;  /* 0x000002000c087890 */ /* 0x000fe2000fffe03f */
[----:B------:R-:W-:Y:S01]  /*1620*/  UMOV UR9, 0x80000020 ;  /* 0x8000002000097882 */ /* 0x000fe20000000000 */
[----:B------:R-:W-:Y:S02]  /*1630*/  WARPGROUP.DEPBAR.LE gsb0, 0x0 ;  /* 0x00008000000079c5 */ /* 0x000fe40000010000 */
[----:B------:R-:W-:-:S07]  /*1640*/  WARPGROUP.ARRIVE ;  /* 0x00000000000079c5 */ /* 0x000fce0000000000 */
[----:B------:R-:W-:Y:S01]  /*1650*/  HGMMA.64x128x16.F32 R24, gdesc[UR8], R24, gsb0 ;  /* 0x01e00000081879f0 */ /* 0x000fe20008000818 */
        /* <DEDUP_REMOVED lines=14> */
[----:B------:R-:W-:Y:S01]  /*1740*/  BPT.TRAP 0x1 ;  /* 0x000000040000795c */ /* 0x000fe20000300000 */
.L_x_23:
[----:B------:R-:W-:Y:S01]  /*1750*/  ULEA UR8, UR7, UR14, 0x3 ;  /* 0x0000000e07087291 */ /* 0x000fe2000f8e183f */
[----:B------:R-:W-:-:S03]  /*1760*/  ISETP.GT.U32.AND P1, PT, R19, 0x1, PT ;  /* 0x000000011300780c */ /* 0x000fc60003f24070 */
[----:B------:R-:W-:-:S04]  /*1770*/  UIADD3 UR8, UR8, 0x18, URZ ;  /* 0x0000001808087890 */ /* 0x000fc8000fffe03f */
[----:B------:R-:W-:-:S09]  /*1780*/  UPRMT UR8, URZ, 0x654, UR8 ;  /* 0x000006543f087896 */ /* 0x000fd20008000008 */
[----:B------:R-:W-:Y:S01]  /*1790*/  SYNCS.ARRIVE.TRANS64.RED.A1T0 RZ, [UR8], RZ ;  /* 0x000000ffffff79a7 */ /* 0x000fe20008100408 */
[----:B------:R-:W-:Y:S05]  /*17a0*/  @P1 BRA `(.L_x_24) ;  /* 0x0000000000041947 */ /* 0x000fea0003800000 */
[----:B------:R-:W-:Y:S01]  /*17b0*/  BPT.TRAP 0x1 ;  /* 0x000000040000795c */ /* 0x000fe20000300000 */
.L_x_24:
[----:B------:R-:W-:Y:S01]  /*17c0*/  UIADD3 UR6, UR6, 0x1, URZ ;  /* 0x0000000106067890 */ /* 0x000fe2000fffe03f */
[C---:B------:R-:W-:Y:S01]  /*17d0*/  ISETP.GT.AND P1, PT, R0.reuse, 0x1, PT ;  /* 0x000000010000780c */ /* 0x040fe20003f24270 */
[----:B------:R-:W-:Y:S01]  /*17e0*/  UIADD3 UR7, UR7, 0x1, URZ ;  /* 0x0000000107077890 */ /* 0x000fe2000fffe03f */
[----:B------:R-:W-:Y:S01]  /*17f0*/  VIADD R0, R0, 0xffffffff ;  /* 0xffffffff00007836 */ /* 0x000fe20000000000 */
[----:B------:R-:W-:Y:S02]  /*1800*/  UISETP.NE.AND UP0, UPT, UR6, 0x3, UPT ;  /* 0x000000030600788c */ /* 0x000fe4000bf05270 */
[----:B------:R-:W-:Y:S02]  /*1810*/  UISETP.NE.AND UP1, UPT, UR7, 0x3, UPT ;  /* 0x000000030700788c */ /* 0x000fe4000bf25270 */
[----:B------:R-:W-:Y:S02]  /*1820*/  USEL UR8, URZ, 0x1, UP0 ;  /* 0x000000013f087887 */ /* 0x000fe40008000000 */
[----:B------:R-:W-:-:S02]  /*1830*/  USEL UR6, UR6, URZ, UP0 ;  /* 0x0000003f06067287 */ /* 0x000fc40008000000 */
[----:B------:R-:W-:Y:S02]  /*1840*/  USEL UR7, UR7, URZ, UP1 ;  /* 0x0000003f07077287 */ /* 0x000fe40008800000 */
[----:B------:R-:W-:Y:S01]  /*1850*/  LOP3.LUT R5, R5, UR8, RZ, 0x3c, !PT ;  /* 0x0000000805057c12 */ /* 0x000fe2000f8e3cff */
[----:B------:R-:W-:Y:S09]  /*1860*/  @P1 BRA `(.L_x_25) ;  /* 0xfffffffc00141947 */ /* 0x000ff2000383ffff */
.L_x_18:
[----:B------:R-:W2:Y:S02]  /*1870*/  LDC R0, c[0x0][0x28c] ;  /* 0x0000a300ff007b82 */ /* 0x000ea40000000800 */
[----:B--2---:R-:W-:-:S13]  /*1880*/  ISETP.GE.AND P1, PT, R0, 0x1, PT ;  /* 0x000000010000780c */ /* 0x004fda0003f26270 */
[----:B------:R-:W-:Y:S05]  /*1890*/  @!P1 BRA `(.L_x_26) ;  /* 0x0000000000489947 */ /* 0x000fea0003800000 */
[----:B------:R-:W-:Y:S05]  /*18a0*/  @!P0 BRA `(.L_x_27) ;  /* 0x0000000000048947 */ /* 0x000fea0003800000 */
[----:B------:R-:W-:Y:S01]  /*18b0*/  BPT.TRAP 0x1 ;  /* 0x000000040000795c */ /* 0x000fe20000300000 */
.L_x_27:
[----:B------:R-:W2:Y:S01]  /*18c0*/  S2UR UR7, SR_CgaCtaId ;  /* 0x00000000000779c3 */ /* 0x000ea20000008800 */
[----:B------:R-:W-:Y:S01]  /*18d0*/  UISETP.LT.AND UP0, UPT, UR40, 0x1, UPT ;  /* 0x000000012800788c */ /* 0x000fe2000bf01270 */
[----:B------:R-:W-:-:S03]  /*18e0*/  ISETP.GT.U32.AND P0, PT, R19, 0x1, PT ;  /* 0x000000011300780c */ /* 0x000fc60003f04070 */
[----:B------:R-:W-:-:S04]  /*18f0*/  USEL UR6, UR40, 0x1, UP0 ;  /* 0x0000000128067887 */ /* 0x000fc80008000000 */
[----:B------:R-:W-:-:S04]  /*1900*/  UIADD3 UR6, UR39, UR40, -UR6 ;  /* 0x0000002827067290 */ /* 0x000fc8000fffe806 */
[----:B------:R-:W-:-:S04]  /*1910*/  UIMAD.WIDE.U32 UR4, UR6, -0x55555555, URZ ;  /* 0xaaaaaaab060478a5 */ /* 0x000fc8000f8e003f */
[----:B------:R-:W-:-:S03]  /*1920*/  USHF.R.U32.HI UR4, URZ, 0x1, UR5 ;  /* 0x000000013f047899 */ /* 0x000fc60008011605 */
[----:B------:R-:W-:Y:S01]  /*1930*/  UMOV UR5, 0x400 ;  /* 0x0000040000057882 */ /* 0x000fe20000000000 */
[----:B------:R-:W-:Y:S02]  /*1940*/  UIMAD UR6, UR4, -0x3, UR6 ;  /* 0xfffffffd040678a4 */ /* 0x000fe4000f8e0206 */
[----:B--2---:R-:W-:-:S04]  /*1950*/  ULEA UR5, UR7, UR5, 0x18 ;  /* 0x0000000507057291 */ /* 0x004fc8000f8ec03f */
[----:B------:R-:W-:-:S04]  /*1960*/  ULEA UR6, UR6, UR5, 0x3 ;  /* 0x0000000506067291 */ /* 0x000fc8000f8e183f */
[----:B------:R-:W-:-:S04]  /*1970*/  UIADD3 UR6, UR6, 0x18, URZ ;  /* 0x0000001806067890 */ /* 0x000fc8000fffe03f */
[----:B------:R-:W-:-:S09]  /*1980*/  UPRMT UR6, URZ, 0x654, UR6 ;  /* 0x000006543f067896 */ /* 0x000fd20008000006 */
[----:B------:R-:W-:Y:S01]  /*1990*/  SYNCS.ARRIVE.TRANS64.RED.A1T0 RZ, [UR6], RZ ;  /* 0x000000ffffff79a7 */ /* 0x000fe20008100406 */
[----:B------:R-:W-:Y:S05]  /*19a0*/  @P0 BRA `(.L_x_26) ;  /* 0x0000000000040947 */ /* 0x000fea0003800000 */
[----:B------:R-:W-:Y:S01]  /*19b0*/  BPT.TRAP 0x1 ;  /* 0x000000040000795c */ /* 0x000fe20000300000 */
.L_x_26:
[----:B------:R-:W2:Y:S01]  /*19c0*/  LDC R6, c[0x0][0x288] ;  /* 0x0000a200ff067b82 */ /* 0x000ea20000000800 */
[----:B01----:R-:W-:Y:S01]  /*19d0*/  LOP3.LUT R4, R18, 0x60, RZ, 0xc0, !PT ;  /* 0x0000006012047812 */ /* 0x003fe200078ec0ff */
[----:B------:R-:W-:Y:S01]  /*19e0*/  IMAD.SHL.U32 R13, R153, 0x80, RZ ;  /* 0x00000080990d7824 */ /* 0x000fe200078e00ff */
[----:B------:R-:W-:Y:S01]  /*19f0*/  UIADD3 UR39, UR40, UR39, URZ ;  /* 0x0000002728277290 */ /* 0x000fe2000fffe03f */
[----:B------:R-:W-:Y:S01]  /*1a00*/  SHF.R.U32.HI R3, RZ, 0x2, R18 ;  /* 0x00000002ff037819 */ /* 0x000fe20000011612 */
[----:B------:R-:W-:Y:S01]  /*1a10*/  IMAD.SHL.U32 R15, R152, 0x100, RZ ;  /* 0x00000100980f7824 */ /* 0x000fe200078e00ff */
[----:B------:R-:W-:Y:S01]  /*1a20*/  SHF.R.U32.HI R10, RZ, 0x1, R4 ;  /* 0x00000001ff0a7819 */ /* 0x000fe20000011604 */
[----:B------:R-:W-:Y:S01]  /*1a30*/  UISETP.GT.U32.AND UP0, UPT, UR39, 0x2, UPT ;  /* 0x000000022700788c */ /* 0x000fe2000bf04070 */
[----:B------:R-:W-:Y:S01]  /*1a40*/  LOP3.LUT R4, R18, 0x3, RZ, 0xc0, !PT ;  /* 0x0000000312047812 */ /* 0x000fe200078ec0ff */
[----:B------:R-:W-:Y:S01]  /*1a50*/  ULDC UR7, c[0x0][0x284] ;  /* 0x0000a10000077ab9 */ /* 0x000fe20000000800 */
[----:B------:R-:W-:Y:S01]  /*1a60*/  LOP3.LUT R0, R22, 0x1, RZ, 0xc0, !PT ;  /* 0x0000000116007812 */ /* 0x000fe200078ec0ff */
[----:B------:R-:W-:Y:S01]  /*1a70*/  UISETP.LT.U32.AND UP0, UPT, UR40, 0x3, UP0 ;  /* 0x000000032800788c */ /* 0x000fe20008701070 */
[----:B------:R-:W-:Y:S01]  /*1a80*/  LOP3.LUT R3, R3, 0x7, RZ, 0xc0, !PT ;  /* 0x0000000703037812 */ /* 0x000fe200078ec0ff */
[----:B------:R-:W-:Y:S01]  /*1a90*/  UISETP.GE.U32.AND UP1, UPT, UR40, 0x3, UPT ;  /* 0x000000032800788c */ /* 0x000fe2000bf26070 */
[----:B------:R-:W-:Y:S01]  /*1aa0*/  SHF.R.S32.HI R21, RZ, 0x1f, R23 ;  /* 0x0000001fff157819 */ /* 0x000fe20000011417 */
[----:B------:R-:W-:Y:S01]  /*1ab0*/  IMAD.SHL.U32 R8, R0, 0x40, RZ ;  /* 0x0000004000087824 */ /* 0x000fe200078e00ff */
[----:B------:R-:W-:Y:S01]  /*1ac0*/  IADD3 R5, RZ, -R10, -R3 ;  /* 0x8000000aff057210 */ /* 0x000fe20007ffe803 */
[----:B------:R-:W-:Y:S01]  /*1ad0*/  ULDC.64 UR8, c[0x0][0x5d0] ;  /* 0x0001740000087ab9 */ /* 0x000fe20000000a00 */
[----:B------:R-:W-:-:S02]  /*1ae0*/  UIMAD.WIDE.U32 UR4, UR39, -0x55555555, URZ ;  /* 0xaaaaaaab270478a5 */ /* 0x000fc4000f8e003f */
[----:B------:R-:W-:Y:S01]  /*1af0*/  USEL UR6, URZ, 0x1, !UP0 ;  /* 0x000000013f067887 */ /* 0x000fe2000c000000 */
[----:B------:R-:W-:Y:S01]  /*1b00*/  LOP3.LUT R3, R8, 0x40, R3, 0xe2, !PT ;  /* 0x0000004008037812 */ /* 0x000fe200078ee203 */
[----:B------:R-:W-:Y:S01]  /*1b10*/  IMAD.WIDE R8, R152, 0x100, RZ ;  /* 0x0000010098087825 */ /* 0x000fe200078e02ff */
[----:B------:R-:W-:Y:S01]  /*1b20*/  USHF.R.U32.HI UR4, URZ, 0x1, UR5 ;  /* 0x000000013f047899 */ /* 0x000fe20008011605 */
[----:B--2---:R-:W-:Y:S01]  /*1b30*/  ISETP.GE.AND P0, PT, R13, R6, PT ;  /* 0x000000060d00720c */ /* 0x004fe20003f06270 */
[----:B------:R-:W-:Y:S01]  /*1b40*/  ULOP3.LUT UR38, UR38, UR6, URZ, 0x3c, !UPT ;  /* 0x0000000626267292 */ /* 0x000fe2000f8e3c3f */
[----:B------:R-:W-:Y:S01]  /*1b50*/  IMAD R12, R4, -0x2, R6 ;  /* 0xfffffffe040c7824 */ /* 0x000fe200078e0206 */
[----:B------:R-:W-:Y:S01]  /*1b60*/  SHF.L.U32 R6, R18, 0x1, RZ ;  /* 0x0000000112067819 */ /* 0x000fe200000006ff */
[----:B------:R-:W-:Y:S01]  /*1b70*/  IMAD R4, R21, UR8, RZ ;  /* 0x0000000815047c24 */ /* 0x000fe2000f8e02ff */
[----:B------:R-:W-:Y:S01]  /*1b80*/  ISETP.GE.OR P0, PT, R15, UR7, P0 ;  /* 0x000000070f007c0c */ /* 0x000fe20008706670 */
[----:B------:R-:W-:Y:S01]  /*1b90*/  IMAD R0, R0, -0x40, R5 ;  /* 0xffffffc000007824 */ /* 0x000fe200078e0205 */
[----:B------:R-:W-:Y:S01]  /*1ba0*/  LOP3.LUT R6, R13, 0x6, R6, 0xf8, !PT ;  /* 0x000000060d067812 */ /* 0x000fe200078ef806 */
[----:B------:R-:W-:Y:S01]  /*1bb0*/  IMAD R11, R23, UR9, R4 ;  /* 0x00000009170b7c24 */ /* 0x000fe2000f8e0204 */
[----:B------:R-:W-:Y:S01]  /*1bc0*/  LOP3.LUT R153, R8, R3, R10, 0xfe, !PT ;  /* 0x0000000308997212 */ /* 0x000fe200078efe0a */
[----:B------:R-:W-:Y:S01]  /*1bd0*/  UIMAD UR39, UR4, -0x3, UR39 ;  /* 0xfffffffd042778a4 */ /* 0x000fe2000f8e0227 */
[----:B------:R-:W-:Y:S01]  /*1be0*/  SHF.R.S32.HI R7, RZ, 0x1f, R6 ;  /* 0x0000001fff077819 */ /* 0x000fe20000011406 */
[----:B------:R-:W-:Y:S01]  /*1bf0*/  @UP1 ULOP3.LUT UR38, UR38, 0x1, UR4, 0x78, !UPT ;  /* 0x0000000126261892 */ /* 0x000fe2000f8e7804 */
[----:B------:R-:W-:Y:S01]  /*1c00*/  IADD3 R3, -R15, UR7, R0 ;  /* 0x000000070f037c10 */ /* 0x000fe2000fffe100 */
[----:B------:R-:W-:-:S02]  /*1c10*/  IMAD.IADD R0, R12, 0x1, -R13 ;  /* 0x000000010c007824 */ /* 0x000fc400078e0a0d */
[----:B------:R-:W-:-:S04]  /*1c20*/  IMAD.WIDE.U32 R4, R23, UR8, R6 ;  /* 0x0000000817047c25 */ /* 0x000fc8000f8e0006 */
[----:B------:R-:W-:Y:S02]  /*1c30*/  IMAD.IADD R11, R5, 0x1, R11 ;  /* 0x00000001050b7824 */ /* 0x000fe400078e020b */
[----:B------:R-:W-:Y:S02]  /*1c40*/  IMAD.MOV.U32 R152, RZ, RZ, -0x1 ;  /* 0xffffffffff987424 */ /* 0x000fe400078e00ff */
[----:B------:R-:W-:Y:S01]  /*1c50*/  IMAD.MOV.U32 R10, RZ, RZ, R4 ;  /* 0x000000ffff0a7224 */ /* 0x000fe200078e0004 */
[----:B------:R-:W-:Y:S06]  /*1c60*/  @P0 BRA `(.L_x_28) ;  /* 0x00000084006c0947 */ /* 0x000fec0003800000 */
[----:B------:R-:W0:Y:S01]  /*1c70*/  LDC.64 R4, c[0x0][0x5c8] ;  /* 0x00017200ff047b82 */ /* 0x000e220000000a00 */
[----:B-----5:R-:W-:Y:S01]  /*1c80*/  FSETP.NEU.AND P0, PT, R155, RZ, PT ;  /* 0x000000ff9b00720b */ /* 0x020fe20003f0d000 */
[----:B------:R-:W-:Y:S01]  /*1c90*/  BSSY B0, `(.L_x_28) ;  /* 0x0000858000007945 */ /* 0x000fe20003800000 */
[----:B------:R-:W-:-:S04]  /*1ca0*/  ISETP.GT.AND P3, PT, R3, RZ, PT ;  /* 0x000000ff0300720c */ /* 0x000fc80003f64270 */
[----:B------:R-:W-:Y:S01]  /*1cb0*/  ISETP.GT.AND P1, PT, R0, RZ, P3 ;  /* 0x000000ff0000720c */ /* 0x000fe20001f24270 */
[-C--:B0-----:R-:W-:Y:S02]  /*1cc0*/  IMAD R12, R9, R4.reuse, RZ ;  /* 0x00000004090c7224 */ /* 0x081fe400078e02ff */
[----:B------:R-:W-:-:S04]  /*1cd0*/  IMAD.WIDE.U32 R166, R153, R4, R10 ;  /* 0x0000000499a67225 */ /* 0x000fc800078e000a */
[----:B------:R-:W-:-:S04]  /*1ce0*/  IMAD R11, R153, R5, R12 ;  /* 0x00000005990b7224 */ /* 0x000fc800078e020c */
[----:B------:R-:W-:Y:S01]  /*1cf0*/  IMAD.IADD R169, R167, 0x1, R11 ;  /* 0x00000001a7a97824 */ /* 0x000fe200078e020b */
[----:B------:R-:W-:Y:S06]  /*1d00*/  @!P0 BRA `(.L_x_29) ;  /* 0x00000060000c8947 */ /* 0x000fec0003800000 */
[----:B------:R-:W0:Y:S01]  /*1d10*/  LDC.64 R12, c[0x0][0x5b8] ;  /* 0x00016e00ff0c7b82 */ /* 0x000e220000000a00 */
[----:B------:R-:W-:-:S07]  /*1d20*/  ULDC.64 UR4, c[0x0][0x5c0] ;  /* 0x0001700000047ab9 */ /* 0x000fce0000000a00 */
[----:B------:R-:W1:Y:S08]  /*1d30*/  LDC.64 R14, c[0x0][0x5b0] ;  /* 0x00016c00ff0e7b82 */ /* 0x000e700000000a00 */
[----:B------:R-:W2:Y:S01]  /*1d40*/  LDC.64 R10, c[0x0][0x5a8] ;  /* 0x00016a00ff0a7b82 */ /* 0x000ea20000000a00 */
[----:B0-----:R-:W-:-:S04]  /*1d50*/  IMAD R20, R21, R12, RZ ;  /* 0x0000000c15147224 */ /* 0x001fc800078e02ff */
[C---:B------:R-:W-:Y:S02]  /*1d60*/  IMAD R13, R23.reuse, R13, R20 ;  /* 0x0000000d170d7224 */ /* 0x040fe400078e0214 */
[----:B------:R-:W-:-:S04]  /*1d70*/  IMAD.WIDE.U32 R20, R23, R12, R6 ;  /* 0x0000000c17147225 */ /* 0x000fc800078e0006 */
[----:B-1----:R-:W-:Y:S01]  /*1d80*/  IMAD R156, R9, R14, RZ ;  /* 0x0000000e099c7224 */ /* 0x002fe200078e02ff */
[----:B------:R-:W-:-:S03]  /*1d90*/  IADD3 R157, R21, R13, RZ ;  /* 0x0000000d159d7210 */ /* 0x000fc60007ffe0ff */
[----:B------:R-:W-:Y:S02]  /*1da0*/  IMAD R167, R153, R15, R156 ;  /* 0x0000000f99a77224 */ /* 0x000fe400078e029c */
[----:B------:R-:W-:-:S04]  /*1db0*/  IMAD.MOV.U32 R156, RZ, RZ, R20 ;  /* 0x000000ffff9c7224 */ /* 0x000fc800078e0014 */
[----:B------:R-:W-:-:S04]  /*1dc0*/  IMAD.WIDE.U32 R158, R153, R14, R156 ;  /* 0x0000000e999e7225 */ /* 0x000fc800078e009c */
[----:B------:R-:W-:Y:S01]  /*1dd0*/  IMAD.IADD R159, R159, 0x1, R167 ;  /* 0x000000019f9f7824 */ /* 0x000fe200078e02a7 */
[----:B--2---:R-:W-:-:S04]  /*1de0*/  LEA R160, P0, R158, R10, 0x1 ;  /* 0x0000000a9ea07211 */ /* 0x004fc800078008ff */
[----:B------:R-:W-:-:S05]  /*1df0*/  LEA.HI.X R161, R158, R11, R159, 0x1, P0 ;  /* 0x0000000b9ea17211 */ /* 0x000fca00000f0c9f */
[----:B------:R-:W2:Y:S01]  /*1e00*/  @P1 LDG.E.LTC128B.U16 R165, desc[UR36][R160.64] ;  /* 0x00000024a0a51981 */ /* 0x000ea2000c1e1520 */
[----:B------:R-:W-:Y:S01]  /*1e10*/  IMAD.WIDE.U32 R162, R153, R14, R6 ;  /* 0x0000000e99a27225 */ /* 0x000fe200078e0006 */
[----:B------:R-:W-:Y:S01]  /*1e20*/  ISETP.GT.AND P2, PT, R0, 0x1, P3 ;  /* 0x000000010000780c */ /* 0x000fe20001f44270 */
[----:B------:R-:W-:Y:S02]  /*1e30*/  BSSY B1, `(.L_x_30) ;  /* 0x0000012000017945 */ /* 0x000fe40003800000 */
[----:B------:R-:W-:Y:S02]  /*1e40*/  IMAD.IADD R163, R167, 0x1, R163 ;  /* 0x00000001a7a37824 */ /* 0x000fe400078e02a3 */
[----:B------:R-:W-:-:S04]  /*1e50*/  IMAD.WIDE.U32 R162, R23, R12, R162 ;  /* 0x0000000c17a27225 */ /* 0x000fc800078e00a2 */
[----:B--2---:R-:W-:-:S05]  /*1e60*/  HADD2.F32 R158, -RZ, R165.H0_H0 ;  /* 0x200000a5ff9e7230 */ /* 0x004fca0000004100 */
[----:B------:R-:W-:Y:S01]  /*1e70*/  FMUL R159, R158, R155 ;  /* 0x0000009b9e9f7220 */ /* 0x000fe20000400000 */
[----:B------:R-:W-:-:S03]  /*1e80*/  LEA R158, P0, R166, UR4, 0x1 ;  /* 0x00000004a69e7c11 */ /* 0x000fc6000f8008ff */
[----:B------:R-:W-:Y:S01]  /*1e90*/  FFMA R159, R88, R154, R159 ;  /* 0x0000009a589f7223 */ /* 0x000fe2000000009f */
[----:B------:R-:W-:-:S04]  /*1ea0*/  IMAD.IADD R88, R13, 0x1, R163 ;  /* 0x000000010d587824 */ /* 0x000fc800078e02a3 */
[----:B------:R-:W-:Y:S02]  /*1eb0*/  F2FP.F16.F32.PACK_AB R161, RZ, R159 ;  /* 0x0000009fffa1723e */ /* 0x000fe400000000ff */
[----:B------:R-:W-:Y:S02]  /*1ec0*/  LEA.HI.X R159, R166, UR5, R169, 0x1, P0 ;  /* 0x00000005a69f7c11 */ /* 0x000fe400080f0ca9 */
[----:B------:R-:W-:Y:S02]  /*1ed0*/  PRMT R163, R161, 0x7610, R163 ;  /* 0x00007610a1a37816 */ /* 0x000fe400000000a3 */
[----:B------:R-:W-:-:S03]  /*1ee0*/  LEA R160, P0, R162, R10, 0x1 ;  /* 0x0000000aa2a07211 */ /* 0x000fc600078008ff */
[----:B------:R0:W-:Y:S01]  /*1ef0*/  @P1 STG.E.U16 desc[UR36][R158.64], R163 ;  /* 0x000000a39e001986 */ /* 0x0001e2000c101524 */
[----:B------:R-:W-:Y:S01]  /*1f00*/  LEA.HI.X R161, R162, R11, R88, 0x1, P0 ;  /* 0x0000000ba2a17211 */ /* 0x000fe200000f0c58 */
[C---:B------:R-:W-:Y:S01]  /*1f10*/  IMAD.SHL.U32 R162, R14.reuse, 0x8, RZ ;  /* 0x000000080ea27824 */ /* 0x040fe200078e00ff */
[----:B0-----:R-:W-:Y:S01]  /*1f20*/  SHF.L.U64.HI R163, R14, 0x3, R15 ;  /* 0x000000030ea37819 */ /* 0x001fe2000001020f */
[----:B------:R-:W-:Y:S06]  /*1f30*/  @!P2 BRA `(.L_x_31) ;  /* 0x000000000004a947 */ /* 0x000fec0003800000 */
[----:B------:R0:W5:Y:S02]  /*1f40*/  LDG.E.LTC128B.U16 R165, desc[UR36][R160.64+0x2] ;  /* 0x00000224a0a57981 */ /* 0x000164000c1e1520 */
.L_x_31:
[----:B------:R-:W-:Y:S05]  /*1f50*/  BSYNC B1 ;  /* 0x0000000000017941 */ /* 0x000fea0003800000 */
.L_x_30:
[----:B-----5:R-:W-:Y:S01]  /*1f60*/  HADD2.F32 R88, -RZ, R165.H0_H0 ;  /* 0x200000a5ff587230 */ /* 0x020fe20000004100 */
[----:B------:R-:W-:Y:S01]  /*1f70*/  ISETP.GT.AND P0, PT, R3, 0x8, PT ;  /* 0x000000080300780c */ /* 0x000fe20003f04270 */
[----:B------:R-:W-:Y:S01]  /*1f80*/  IMAD.WIDE.U32 R170, R153, R14, R162 ;  /* 0x0000000e99aa7225 */ /* 0x000fe200078e00a2 */
[----:B------:R-:W-:-:S03]  /*1f90*/  PRMT R172, R165, 0x7610, R172 ;  /* 0x00007610a5ac7816 */ /* 0x000fc600000000ac */
[----:B------:R-:W-:Y:S01]  /*1fa0*/  FMUL R88, R88, R155 ;  /* 0x0000009b58587220 */ /* 0x000fe20000400000 */
[----:B------:R-:W-:Y:S01]  /*1fb0*/  IMAD.IADD R169, R167, 0x1, R171 ;  /* 0x00000001a7a97824 */ /* 0x000fe200078e02ab */
[----:B------:R-:W-:Y:S02]  /*1fc0*/  IADD3 R166, P4, R20, R170, RZ ;  /* 0x000000aa14a67210 */ /* 0x000fe40007f9e0ff */
[----:B------:R-:W-:Y:S01]  /*1fd0*/  FFMA R89, R89, R154, R88 ;  /* 0x0000009a59597223 */ /* 0x000fe20000000058 */
[----:B------:R-:W-:Y:S02]  /*1fe0*/  ISETP.GT.AND P1, PT, R0, RZ, P0 ;  /* 0x000000ff0000720c */ /* 0x000fe40000724270 */
[----:B------:R-:W-:Y:S02]  /*1ff0*/  IADD3.X R167, R169, R157, RZ, P4, !PT ;  /* 0x0000009da9a77210 */ /* 0x000fe400027fe4ff */
[----:B------:R-:W-:Y:S02]  /*2000*/  F2FP.F16.F32.PACK_AB R168, RZ, R89 ;  /* 0x00000059ffa8723e */ /* 0x000fe400000000ff */
[----:B------:R-:W-:-:S02]  /*2010*/  LEA R88, P4, R166, R10, 0x1 ;  /* 0x0000000aa6587211 */ /* 0x000fc400078808ff */
[----:B------:R-:W-:Y:S02]  /*2020*/  PRMT R171, R168, 0x7610, R171 ;  /* 0x00007610a8ab7816 */ /* 0x000fe400000000ab */
[----:B------:R-:W-:-:S03]  /*2030*/  LEA.HI.X R89, R166, R11, R167, 0x1, P4 ;  /* 0x0000000ba6597211 */ /* 0x000fc600020f0ca7 */
[----:B------:R1:W-:Y:S04]  /*2040*/  @P2 STG.E.U16 desc[UR36][R158.64+0x2], R171 ;  /* 0x000002ab9e002986 */ /* 0x0003e8000c101524 */
[----:B------:R2:W3:Y:S01]  /*2050*/  @P1 LDG.E.LTC128B.U16 R172, desc[UR36][R88.64] ;  /* 0x0000002458ac1981 */ /* 0x0004e2000c1e1520 */
[----:B------:R-:W-:Y:S01]  /*2060*/  IMAD.SHL.U32 R165, R4, 0x10, RZ ;  /* 0x0000001004a57824 */ /* 0x000fe200078e00ff */
[----:B------:R-:W-:Y:S01]  /*2070*/  IADD3 R170, P2, R6, R170, RZ ;  /* 0x000000aa06aa7210 */ /* 0x000fe20007f5e0ff */
[----:B------:R-:W-:Y:S03]  /*2080*/  BSSY B1, `(.L_x_32) ;  /* 0x0000011000017945 */ /* 0x000fe60003800000 */
[----:B------:R-:W-:Y:S01]  /*2090*/  IADD3 R168, P4, R165, R158, RZ ;  /* 0x0000009ea5a87210 */ /* 0x000fe20007f9e0ff */
[----:B-1----:R-:W-:Y:S01]  /*20a0*/  IMAD.X R171, R7, 0x1, R169, P2 ;  /* 0x0000000107ab7824 */ /* 0x002fe200010e06a9 */
[----:B------:R-:W-:Y:S01]  /*20b0*/  ISETP.GT.AND P2, PT, R0, 0x1, P0 ;  /* 0x000000010000780c */ /* 0x000fe20000744270 */
[----:B------:R-:W-:-:S03]  /*20c0*/  IMAD.WIDE.U32 R170, R23, R12, R170 ;  /* 0x0000000c17aa7225 */ /* 0x000fc600078e00aa */
[----:B--2---:R-:W-:Y:S01]  /*20d0*/  LEA R88, P5, R170, R10, 0x1 ;  /* 0x0000000aaa587211 */ /* 0x004fe200078a08ff */
[----:B---3--:R-:W-:-:S05]  /*20e0*/  HADD2.F32 R166, -RZ, R172.H0_H0 ;  /* 0x200000acffa67230 */ /* 0x008fca0000004100 */
[----:B------:R-:W-:Y:S01]  /*20f0*/  FMUL R167, R166, R155 ;  /* 0x0000009ba6a77220 */ /* 0x000fe20000400000 */
[----:B------:R-:W-:-:S03]  /*2100*/  IMAD.IADD R166, R13, 0x1, R171 ;  /* 0x000000010da67824 */ /* 0x000fc600078e02ab */
[----:B------:R-:W-:Y:S01]  /*2110*/  FFMA R90, R90, R154, R167 ;  /* 0x0000009a5a5a7223 */ /* 0x000fe200000000a7 */
[----:B------:R-:W-:Y:S02]  /*2120*/  SHF.L.U64.HI R167, R4, 0x4, R5 ;  /* 0x0000000404a77819 */ /* 0x000fe40000010205 */
[----:B------:R-:W-:Y:S02]  /*2130*/  LEA.HI.X R89, R170, R11, R166, 0x1, P5 ;  /* 0x0000000baa597211 */ /* 0x000fe400028f0ca6 */
[----:B------:R-:W-:Y:S01]  /*2140*/  F2FP.F16.F32.PACK_AB R90, RZ, R90 ;  /* 0x0000005aff5a723e */ /* 0x000fe200000000ff */
[----:B------:R-:W-:-:S05]  /*2150*/  IMAD.X R169, R167, 0x1, R159, P4 ;  /* 0x00000001a7a97824 */ /* 0x000fca00020e069f */
[----:B------:R1:W-:Y:S01]  /*2160*/  @P1 STG.E.U16 desc[UR36][R168.64], R90 ;  /* 0x0000005aa8001986 */ /* 0x0003e2000c101524 */
[----:B------:R-:W-:Y:S05]  /*2170*/  @!P2 BRA `(.L_x_33) ;  /* 0x000000000004a947 */ /* 0x000fea0003800000 */
[----:B------:R2:W5:Y:S02]  /*2180*/  LDG.E.LTC128B.U16 R172, desc[UR36][R88.64+0x2] ;  /* 0x0000022458ac7981 */ /* 0x000564000c1e1520 */
.L_x_33:
[----:B------:R-:W-:Y:S05]  /*2190*/  BSYNC B1 ;  /* 0x0000000000017941 */ /* 0x000fea0003800000 */
.L_x_32:
[----:B-1---5:R-:W-:Y:S01]  /*21a0*/  HADD2.F32 R90, -RZ, R172.H0_H0 ;  /* 0x200000acff5a7230 */ /* 0x022fe20000004100 */
[----:B------:R-:W-:Y:S01]  /*21b0*/  ISETP.GT.AND P1, PT, R0, 0x8, P3 ;  /* 0x000000080000780c */ /* 0x000fe20001f24270 */
[----:B------:R-:W-:Y:S03]  /*21c0*/  BSSY B1, `(.L_x_34) ;  /* 0x000000a000017945 */ /* 0x000fe60003800000 */
[----:B------:R-:W-:-:S04]  /*21d0*/  FMUL R90, R90, R155 ;  /* 0x0000009b5a5a7220 */ /* 0x000fc80000400000 */
[----:B------:R-:W-:Y:S01]  /*21e0*/  FFMA R90, R91, R154, R90 ;  /* 0x0000009a5b5a7223 */ /* 0x000fe2000000005a */
[----:B------:R-:W-:-:S04]  /*21f0*/  @P2 IMAD.MOV.U32 R91, RZ, RZ, R169 ;  /* 0x000000ffff5b2224 */ /* 0x000fc800078e00a9 */
[----:B------:R-:W-:-:S04]  /*2200*/  F2FP.F16.F32.PACK_AB R90, RZ, R90 ;  /* 0x0000005aff5a723e */ /* 0x000fc800000000ff */
[----:B------:R-:W-:Y:S01]  /*2210*/  PRMT R166, R90, 0x7610, R166 ;  /* 0x000076105aa67816 */ /* 0x000fe200000000a6 */
[----:B------:R-:W-:-:S05]  /*2220*/  @P2 IMAD.MOV.U32 R90, RZ, RZ, R168 ;  /* 0x000000ffff5a2224 */ /* 0x000fca00078e00a8 */
[----:B------:R1:W-:Y:S01]  /*2230*/  @P2 STG.E.U16 desc[UR36][R90.64+0x2], R166 ;  /* 0x000002a65a002986 */ /* 0x0003e2000c101524 */
[----:B------:R-:W-:Y:S05]  /*2240*/  @!P1 BRA `(.L_x_35) ;  /* 0x0000000000049947 */ /* 0x000fea0003800000 */
[----:B------:R3:W5:Y:S02]  /*2250*/  LDG.E.LTC128B.U16 R172, desc[UR36][R160.64+0x10] ;  /* 0x00001024a0ac7981 */ /* 0x000764000c1e1520 */
.L_x_35:
[----:B------:R-:W-:Y:S05]  /*2260*/  BSYNC B1 ;  /* 0x0000000000017941 */ /* 0x000fea0003800000 */
.L_x_34:
[----:B-1---5:R-:W-:Y:S01]  /*2270*/  HADD2.F32 R90, -RZ, R172.H0_H0 ;  /* 0x200000acff5a7230 */ /* 0x022fe20000004100 */
[----:B------:R-:W-:Y:S01]  /*2280*/  ISETP.GT.AND P2, PT, R0, 0x9, P3 ;  /* 0x000000090000780c */ /* 0x000fe20001f44270 */
[----:B------:R-:W-:Y:S03]  /*2290*/  BSSY B1, `(.L_x_36) ;  /* 0x000000a000017945 */ /* 0x000fe60003800000 */
[----:B------:R-:W-:Y:S01]  /*22a0*/  FMUL R91, R90, R155 ;  /* 0x0000009b5a5b7220 */ /* 0x000fe20000400000 */
[----:B------:R-:W-:-:S03]  /*22b0*/  @P1 MOV R90, R158 ;  /* 0x0000009e005a1202 */ /* 0x000fc60000000f00 */
[----:B------:R-:W-:-:S05]  /*22c0*/  FFMA R91, R92, R154, R91 ;  /* 0x0000009a5c5b7223 */ /* 0x000fca000000005b */
[----:B------:R-:W-:-:S04]  /*22d0*/  F2FP.F16.F32.PACK_AB R91, RZ, R91 ;  /* 0x0000005bff5b723e */ /* 0x000fc800000000ff */
[----:B------:R-:W-:Y:S01]  /*22e0*/  PRMT R92, R91, 0x7610, R92 ;  /* 0x000076105b5c7816 */ /* 0x000fe2000000005c */
[----:B------:R-:W-:-:S05]  /*22f0*/  @P1 IMAD.MOV.U32 R91, RZ, RZ, R159 ;  /* 0x000000ffff5b1224 */ /* 0x000fca00078e009f */
[----:B------:R1:W-:Y:S01]  /*2300*/  @P1 STG.E.U16 desc[UR36][R90.64+0x10], R92 ;  /* 0x0000105c5a001986 */ /* 0x0003e2000c101524 */
[----:B------:R-:W-:Y:S05]  /*2310*/  @!P2 BRA `(.L_x_37) ;  /* 0x000000000004a947 */ /* 0x000fea0003800000 */
[----:B------:R4:W5:Y:S02]  /*2320*/  LDG.E.LTC128B.U16 R172, desc[UR36][R160.64+0x12] ;  /* 0x00001224a0ac7981 */ /* 0x000964000c1e1520 */
.L_x_37:
[----:B------:R-:W-:Y:S05]  /*2330*/  BSYNC B1 ;  /* 0x0000000000017941 */ /* 0x000fea0003800000 */
.L_x_36:
[----:B-1---5:R-:W-:Y:S01]  /*2340*/  HADD2.F32 R90, -RZ, R172.H0_H0 ;  /* 0x200000acff5a7230 */ /* 0x022fe20000004100 */
[----:B------:R-:W-:Y:S01]  /*2350*/  ISETP.GT.AND P1, PT, R0, 0x8, P0 ;  /* 0x000000080000780c */ /* 0x000fe20000724270 */
[----:B------:R-:W-:Y:S01]  /*2360*/  @P2 IMAD.MOV.U32 R91, RZ, RZ, R159 ;  /* 0x000000ffff5b2224 */ /* 0x000fe200078e009f */
[----:B------:R-:W-:Y:S02]  /*2370*/  BSSY B1, `(.L_x_38) ;  /* 0x0000009000017945 */ /* 0x000fe40003800000 */
[----:B------:R-:W-:-:S04]  /*2380*/  FMUL R90, R90, R155 ;  /* 0x0000009b5a5a7220 */ /* 0x000fc80000400000 */
[----:B------:R-:W-:-:S05]  /*2390*/  FFMA R90, R93, R154, R90 ;  /* 0x0000009a5d5a7223 */ /* 0x000fca000000005a */
[----:B------:R-:W-:-:S04]  /*23a0*/  F2FP.F16.F32.PACK_AB R90, RZ, R90 ;  /* 0x0000005aff5a723e */ /* 0x000fc800000000ff */
[----:B------:R-:W-:Y:S01]  /*23b0*/  PRMT R92, R90, 0x7610, R92 ;  /* 0x000076105a5c7816 */ /* 0x000fe2000000005c */
[----:B------:R-:W-:-:S05]  /*23c0*/  @P2 IMAD.MOV.U32 R90, RZ, RZ, R158 ;  /* 0x000000ffff5a2224 */ /* 0x000fca00078e009e */
[----:B------:R1:W-:Y:S01]  /*23d0*/  @P2 STG.E.U16 desc[UR36][R90.64+0x12], R92 ;  /* 0x0000125c5a002986 */ /* 0x0003e2000c101524 */
[----:B------:R-:W-:Y:S05]  /*23e0*/  @!P1 BRA `(.L_x_39) ;  /* 0x0000000000049947 */ /* 0x000fea0003800000 */
[----:B------:R0:W5:Y:S02]  /*23f0*/  LDG.E.LTC128B.U16 R172, desc[UR36][R88.64+0x10] ;  /* 0x0000102458ac7981 */ /* 0x000164000c1e1520 */
.L_x_39:
[----:B------:R-:W-:Y:S05]  /*2400*/  BSYNC B1 ;  /* 0x0000000000017941 */ /* 0x000fea0003800000 */
.L_x_38:
[----:B-1---5:R-:W-:Y:S01]  /*2410*/  HADD2.F32 R90, -RZ, R172.H0_H0 ;  /* 0x200000acff5a7230 */ /* 0x022fe20000004100 */
[----:B------:R-:W-:Y:S01]  /*2420*/  ISETP.GT.AND P2, PT, R0, 0x9, P0 ;  /* 0x000000090000780c */ /* 0x000fe20000744270 */
[----:B------:R-:W-:Y:S03]  /*2430*/  BSSY B1, `(.L_x_40) ;  /* 0x000000a000017945 */ /* 0x000fe60003800000 */
[----:B------:R-:W-:Y:S01]  /*2440*/  FMUL R91, R90, R155 ;  /* 0x0000009b5a5b7220 */ /* 0x000fe20000400000 */
[----:B------:R-:W-:-:S03]  /*2450*/  @P1 IMAD.MOV.U32 R90, RZ, RZ, R168 ;  /* 0x000000ffff5a1224 */ /* 0x000fc600078e00a8 */
[----:B------:R-:W-:-:S05]  /*2460*/  FFMA R91, R94, R154, R91 ;  /* 0x0000009a5e5b7223 */ /* 0x000fca000000005b */
[----:B------:R-:W-:-:S04]  /*2470*/  F2FP.F16.F32.PACK_AB R91, RZ, R91 ;  /* 0x0000005bff5b723e */ /* 0x000fc800000000ff */
[----:B------:R-:W-:Y:S01]  /*2480*/  PRMT R92, R91, 0x7610, R92 ;  /* 0x000076105b5c7816 */ /* 0x000fe2000000005c */
[----:B------:R-:W-:-:S05]  /*2490*/  @P1 IMAD.MOV.U32 R91, RZ, RZ, R169 ;  /* 0x000000ffff5b1224 */ /* 0x000fca00078e00a9 */
[----:B------:R1:W-:Y:S01]  /*24a0*/  @P1 STG.E.U16 desc[UR36][R90.64+0x10], R92 ;  /* 0x0000105c5a001986 */ /* 0x0003e2000c101524 */
[----:B------:R-:W-:Y:S05]  /*24b0*/  @!P2 BRA `(.L_x_41) ;  /* 0x000000000004a947 */ /* 0x000fea0003800000 */
[----:B------:R0:W5:Y:S02]  /*24c0*/  LDG.E.LTC128B.U16 R172, desc[UR36][R88.64+0x12] ;  /* 0x0000122458ac7981 */ /* 0x000164000c1e1520 */
.L_x_41:
[----:B------:R-:W-:Y:S05]  /*24d0*/  BSYNC B1 ;  /* 0x0000000000017941 */ /* 0x000fea0003800000 */
.L_x_40:
[----:B-1---5:R-:W-:Y:S01]  /*24e0*/  HADD2.F32 R90, -RZ, R172.H0_H0 ;  /* 0x200000acff5a7230 */ /* 0x022fe20000004100 */
[----:B------:R-:W-:Y:S01]  /*24f0*/  @P2 MOV R91, R169 ;  /* 0x000000a9005b2202 */ /* 0x000fe20000000f00 */
[----:B------:R-:W-:Y:S01]  /*2500*/  BSSY B1, `(.L_x_42) ;  /* 0x000000a000017945 */ /* 0x000fe20003800000 */
[----:B------:R-:W-:Y:S02]  /*2510*/  ISETP.GT.AND P1, PT, R0, 0x10, P3 ;  /* 0x000000100000780c */ /* 0x000fe40001f24270 */
        /* <DEDUP_REMOVED lines=8> */
.L_x_43:
[----:B------:R-:W-:Y:S05]  /*25a0*/  BSYNC B1 ;  /* 0x0000000000017941 */ /* 0x000fea0003800000 */
.L_x_42:
        /* <DEDUP_REMOVED lines=12> */
.L_x_45:
[----:B------:R-:W-:Y:S05]  /*2670*/  BSYNC B1 ;  /* 0x0000000000017941 */ /* 0x000fea0003800000 */
.L_x_44:
        /* <DEDUP_REMOVED lines=12> */
.L_x_47:
[----:B------:R-:W-:Y:S05]  /*2740*/  BSYNC B1 ;  /* 0x0000000000017941 */ /* 0x000fea0003800000 */
.L_x_46:
        /* <DEDUP_REMOVED lines=12> */
.L_x_49:
[----:B------:R-:W-:Y:S05]  /*2810*/  BSYNC B1 ;  /* 0x0000000000017941 */ /* 0x000fea0003800000 */
.L_x_48:
[----:B-1---5:R-:W-:Y:S01]  /*2820*/  HADD2.F32 R90, -RZ, R172.H0_H0 ;  /* 0x200000acff5a7230 */ /* 0x022fe20000004100 */
[----:B------:R-:W-:Y:S01]  /*2830*/  ISETP.GT.AND P1, PT, R0, 0x18, P3 ;  /* 0x000000180000780c */ /* 0x000fe20001f24270 */
[----:B------:R-:W-:Y:S01]  /*2840*/  @P2 IMAD.MOV.U32 R91, RZ, RZ, R169 ;  /* 0x000000ffff5b2224 */ /* 0x000fe200078e00a9 */
[----:B------:R-:W-:Y:S02]  /*2850*/  BSSY B1, `(.L_x_50) ;  /* 0x0000009000017945 */ /* 0x000fe40003800000 */
[----:B------:R-:W-:-:S04]  /*2860*/  FMUL R90, R90, R155 ;  /* 0x0000009b5a5a7220 */ /* 0x000fc80000400000 */
[----:B------:R-:W-:-:S05]  /*2870*/  FFMA R90, R99, R154, R90 ;  /* 0x0000009a635a7223 */ /* 0x000fca000000005a */
[----:B------:R-:W-:-:S04]  /*2880*/  F2FP.F16.F32.PACK_AB R90, RZ, R90 ;  /* 0x0000005aff5a723e */ /* 0x000fc800000000ff */
[----:B------:R-:W-:Y:S02]  /*2890*/  PRMT R92, R90, 0x7610, R92 ;  /* 0x000076105a5c7816 */ /* 0x000fe4000000005c */
[----:B------:R-:W-:-:S05]  /*28a0*/  @P2 MOV R90, R168 ;  /* 0x000000a8005a2202 */ /* 0x000fca0000000f00 */
[----:B------:R1:W-:Y:S01]  /*28b0*/  @P2 STG.E.U16 desc[UR36][R90.64+0x22], R92 ;  /* 0x0000225c5a002986 */ /* 0x0003e2000c101524 */
[----:B------:R-:W-:Y:S05]  /*28c0*/  @!P1 BRA `(.L_x_51) ;  /* 0x0000000000049947 */ /* 0x000fea0003800000 */
[----:B------:R0:W5:Y:S02]  /*28d0*/  LDG.E.LTC128B.U16 R172, desc[UR36][R160.64+0x30] ;  /* 0x00003024a0ac7981 */ /* 0x000164000c1e1520 */
.L_x_51:
[----:B------:R-:W-:Y:S05]  /*28e0*/  BSYNC B1 ;  /* 0x0000000000017941 */ /* 0x000fea0003800000 */
.L_x_50:
        /* <DEDUP_REMOVED lines=12> */
.L_x_53:
[----:B------:R-:W-:Y:S05]  /*29b0*/  BSYNC B1 ;  /* 0x0000000000017941 */ /* 0x000fea0003800000 */
.L_x_52:
        /* <DEDUP_REMOVED lines=12> */
.L_x_55:
[----:B------:R-:W-:Y:S05]  /*2a80*/  BSYNC B1 ;  /* 0x0000000000017941 */ /* 0x000fea0003800000 */
.L_x_54:
[----:B-1---5:R-:W-:Y:S01]  /*2a90*/  HADD2.F32 R90, -RZ, R172.H0_H0 ;  /* 0x200000acff5a7230 */ /* 0x022fe20000004100 */
[----:B------:R-:W-:Y:S01]  /*2aa0*/  ISETP.GT.AND P2, PT, R0, 0x19, P0 ;  /* 0x000000190000780c */ /* 0x000fe20000744270 */
[----:B------:R-:W-:Y:S03]  /*2ab0*/  BSSY B1, `(.L_x_56) ;  /* 0x000000a000017945 */ /* 0x000fe60003800000 */
[----:B------:R-:W-:Y:S01]  /*2ac0*/  FMUL R91, R90, R155 ;  /* 0x0000009b5a5b7220 */ /* 0x000fe20000400000 */
[----:B------:R-:W-:-:S03]  /*2ad0*/  @P1 IMAD.MOV.U32 R90, RZ, RZ, R168 ;  /* 0x000000ffff5a1224 */ /* 0x000fc600078e00a8 */
[----:B------:R-:W-:-:S05]  /*2ae0*/  FFMA R91, R102, R154, R91 ;  /* 0x0000009a665b7223 */ /* 0x000fca000000005b */
[----:B------:R-:W-:-:S04]  /*2af0*/  F2FP.F16.F32.PACK_AB R91, RZ, R91 ;  /* 0x0000005bff5b723e */ /* 0x000fc800000000ff */
[----:B------:R-:W-:Y:S02]  /*2b00*/  PRMT R92, R91, 0x7610, R92 ;  /* 0x000076105b5c7816 */ /* 0x000fe4000000005c */
[----:B------:R-:W-:-:S05]  /*2b10*/  @P1 MOV R91, R169 ;  /* 0x000000a9005b1202 */ /* 0x000fca0000000f00 */
[----:B------:R1:W-:Y:S01]  /*2b20*/  @P1 STG.E.U16 desc[UR36][R90.64+0x30], R92 ;  /* 0x0000305c5a001986 */ /* 0x0003e2000c101524 */
[----:B------:R-:W-:Y:S05]  /*2b30*/  @!P2 BRA `(.L_x_57) ;  /* 0x000000000004a947 */ /* 0x000fea0003800000 */
[----:B------:R0:W5:Y:S02]  /*2b40*/  LDG.E.LTC128B.U16 R172, desc[UR36][R88.64+0x32] ;  /* 0x0000322458ac7981 */ /* 0x000164000c1e1520 */
.L_x_57:
[----:B------:R-:W-:Y:S05]  /*2b50*/  BSYNC B1 ;  /* 0x0000000000017941 */ /* 0x000fea0003800000 */
.L_x_56:
        /* <DEDUP_REMOVED lines=12> */
.L_x_59:
[----:B------:R-:W-:Y:S05]  /*2c20*/  BSYNC B1 ;  /* 0x0000000000017941 */ /* 0x000fea0003800000 */
.L_x_58:
        /* <DEDUP_REMOVED lines=12> */
.L_x_61:
[----:B------:R-:W-:Y:S05]  /*2cf0*/  BSYNC B1 ;  /* 0x0000000000017941 */ /* 0x000fea0003800000 */
.L_x_60:
        /* <DEDUP_REMOVED lines=12> */
.L_x_63:
[----:B------:R-:W-:Y:S05]  /*2dc0*/  BSYNC B1 ;  /* 0x0000000000017941 */ /* 0x000fea0003800000 */
.L_x_62:
        /* <DEDUP_REMOVED lines=12> */
.L_x_65:
[----:B------:R-:W-:Y:S05]  /*2e90*/  BSYNC B1 ;  /* 0x0000000000017941 */ /* 0x000fea0003800000 */
.L_x_64:
        /* <DEDUP_REMOVED lines=12> */
.L_x_67:
[----:B------:R-:W-:Y:S05]  /*2f60*/  BSYNC B1 ;  /* 0x0000000000017941 */ /* 0x000fea0003800000 */
.L_x_66:
        /* <DEDUP_REMOVED lines=12> */
.L_x_69:
[----:B------:R-:W-:Y:S05]  /*3030*/  BSYNC B1 ;  /* 0x0000000000017941 */ /* 0x000fea0003800000 */
.L_x_68:
        /* <DEDUP_REMOVED lines=12> */
.L_x_71:
[----:B------:R-:W-:Y:S05]  /*3100*/  BSYNC B1 ;  /* 0x0000000000017941 */ /* 0x000fea0003800000 */
.L_x_70:
        /* <DEDUP_REMOVED lines=12> */
.L_x_73:
[----:B------:R-:W-:Y:S05]  /*31d0*/  BSYNC B1 ;  /* 0x0000000000017941 */ /* 0x000fea0003800000 */
.L_x_72:
        /* <DEDUP_REMOVED lines=12> */
.L_x_75:
[----:B------:R-:W-:Y:S05]  /*32a0*/  BSYNC B1 ;  /* 0x0000000000017941 */ /* 0x000fea0003800000 */
.L_x_74:
        /* <DEDUP_REMOVED lines=12> */
.L_x_77:
[----:B------:R-:W-:Y:S05]  /*3370*/  BSYNC B1 ;  /* 0x0000000000017941 */ /* 0x000fea0003800000 */
.L_x_76:
        /* <DEDUP_REMOVED lines=12> */
.L_x_79:
[----:B------:R-:W-:Y:S05]  /*3440*/  BSYNC B1 ;  /* 0x0000000000017941 */ /* 0x000fea0003800000 */
.L_x_78:
        /* <DEDUP_REMOVED lines=12> */
.L_x_81:
[----:B------:R-:W-:Y:S05]  /*3510*/  BSYNC B1 ;  /* 0x0000000000017941 */ /* 0x000fea0003800000 */
.L_x_80:
        /* <DEDUP_REMOVED lines=12> */
.L_x_83:
[----:B------:R-:W-:Y:S05]  /*35e0*/  BSYNC B1 ;  /* 0x0000000000017941 */ /* 0x000fea0003800000 */
.L_x_82:
        /* <DEDUP_REMOVED lines=12> */
.L_x_85:
[----:B------:R-:W-:Y:S05]  /*36b0*/  BSYNC B1 ;  /* 0x0000000000017941 */ /* 0x000fea0003800000 */
.L_x_84:
        /* <DEDUP_REMOVED lines=12> */
.L_x_87:
[----:B------:R-:W-:Y:S05]  /*3780*/  BSYNC B1 ;  /* 0x0000000000017941 */ /* 0x000fea0003800000 */
.L_x_86:
        /* <DEDUP_REMOVED lines=12> */
.L_x_89:
[----:B------:R-:W-:Y:S05]  /*3850*/  BSYNC B1 ;  /* 0x0000000000017941 */ /* 0x000fea0003800000 */
.L_x_88:
        /* <DEDUP_REMOVED lines=12> */
.L_x_91:
[----:B------:R-:W-:Y:S05]  /*3920*/  BSYNC B1 ;  /* 0x0000000000017941 */ /* 0x000fea0003800000 */
.L_x_90:
        /* <DEDUP_REMOVED lines=12> */
.L_x_93:
[----:B------:R-:W-:Y:S05]  /*39f0*/  BSYNC B1 ;  /* 0x0000000000017941 */ /* 0x000fea0003800000 */
.L_x_92:
        /* <DEDUP_REMOVED lines=12> */
.L_x_95:
[----:B------:R-:W-:Y:S05]  /*3ac0*/  BSYNC B1 ;  /* 0x0000000000017941 */ /* 0x000fea0003800000 */
.L_x_94:
        /* <DEDUP_REMOVED lines=12> */
.L_x_97:
[----:B------:R-:W-:Y:S05]  /*3b90*/  BSYNC B1 ;  /* 0x0000000000017941 */ /* 0x000fea0003800000 */
.L_x_96:
        /* <DEDUP_REMOVED lines=12> */
.L_x_99:
[----:B------:R-:W-:Y:S05]  /*3c60*/  BSYNC B1 ;  /* 0x0000000000017941 */ /* 0x000fea0003800000 */
.L_x_98:
        /* <DEDUP_REMOVED lines=12> */
.L_x_101:
[----:B------:R-:W-:Y:S05]  /*3d30*/  BSYNC B1 ;  /* 0x0000000000017941 */ /* 0x000fea0003800000 */
.L_x_100:
        /* <DEDUP_REMOVED lines=12> */
.L_x_103:
[----:B------:R-:W-:Y:S05]  /*3e00*/  BSYNC B1 ;  /* 0x0000000000017941 */ /* 0x000fea0003800000 */
.L_x_102:
        /* <DEDUP_REMOVED lines=12> */
.L_x_105:
[----:B------:R-:W-:Y:S05]  /*3ed0*/  BSYNC B1 ;  /* 0x0000000000017941 */ /* 0x000fea0003800000 */
.L_x_104:
        /* <DEDUP_REMOVED lines=12> */
.L_x_107:
[----:B------:R-:W-:Y:S05]  /*3fa0*/  BSYNC B1 ;  /* 0x0000000000017941 */ /* 0x000fea0003800000 */
.L_x_106:
        /* <DEDUP_REMOVED lines=12> */
.L_x_109:
[----:B------:R-:W-:Y:S05]  /*4070*/  BSYNC B1 ;  /* 0x0000000000017941 */ /* 0x000fea0003800000 */
.L_x_108:
        /* <DEDUP_REMOVED lines=12> */
.L_x_111:
[----:B------:R-:W-:Y:S05]  /*4140*/  BSYNC B1 ;  /* 0x0000000000017941 */ /* 0x000fea0003800000 */
.L_x_110:
        /* <DEDUP_REMOVED lines=12> */
.L_x_113:
[----:B------:R-:W-:Y:S05]  /*4210*/  BSYNC B1 ;  /* 0x0000000000017941 */ /* 0x000fea0003800000 */
.L_x_112:
        /* <DEDUP_REMOVED lines=12> */
.L_x_115:
[----:B------:R-:W-:Y:S05]  /*42e0*/  BSYNC B1 ;  /* 0x0000000000017941 */ /* 0x000fea0003800000 */
.L_x_114:
        /* <DEDUP_REMOVED lines=12> */
.L_x_117:
[----:B------:R-:W-:Y:S05]  /*43b0*/  BSYNC B1 ;  /* 0x0000000000017941 */ /* 0x000fea0003800000 */
.L_x_116:
        /* <DEDUP_REMOVED lines=12> */
.L_x_119:
[----:B------:R-:W-:Y:S05]  /*4480*/  BSYNC B1 ;  /* 0x0000000000017941 */ /* 0x000fea0003800000 */
.L_x_118:
        /* <DEDUP_REMOVED lines=12> */
.L_x_121:
[----:B------:R-:W-:Y:S05]  /*4550*/  BSYNC B1 ;  /* 0x0000000000017941 */ /* 0x000fea0003800000 */
.L_x_120:
        /* <DEDUP_REMOVED lines=12> */
.L_x_123:
[----:B------:R-:W-:Y:S05]  /*4620*/  BSYNC B1 ;  /* 0x0000000000017941 */ /* 0x000fea0003800000 */
.L_x_122:
        /* <DEDUP_REMOVED lines=12> */
.L_x_125:
[----:B------:R-:W-:Y:S05]  /*46f0*/  BSYNC B1 ;  /* 0x0000000000017941 */ /* 0x000fea0003800000 */
.L_x_124:
        /* <DEDUP_REMOVED lines=12> */
.L_x_127:
[----:B------:R-:W-:Y:S05]  /*47c0*/  BSYNC B1 ;  /* 0x0000000000017941 */ /* 0x000fea0003800000 */
.L_x_126:
        /* <DEDUP_REMOVED lines=12> */
.L_x_129:
[----:B------:R-:W-:Y:S05]  /*4890*/  BSYNC B1 ;  /* 0x0000000000017941 */ /* 0x000fea0003800000 */
.L_x_128:
        /* <DEDUP_REMOVED lines=12> */
.L_x_131:
[----:B------:R-:W-:Y:S05]  /*4960*/  BSYNC B1 ;  /* 0x0000000000017941 */ /* 0x000fea0003800000 */
.L_x_130:
        /* <DEDUP_REMOVED lines=12> */
.L_x_133:
[----:B------:R-:W-:Y:S05]  /*4a30*/  BSYNC B1 ;  /* 0x0000000000017941 */ /* 0x000fea0003800000 */
.L_x_132:
        /* <DEDUP_REMOVED lines=12> */
.L_x_135:
[----:B------:R-:W-:Y:S05]  /*4b00*/  BSYNC B1 ;  /* 0x0000000000017941 */ /* 0x000fea0003800000 */
.L_x_134:
        /* <DEDUP_REMOVED lines=12> */
.L_x_137:
[----:B------:R-:W-:Y:S05]  /*4bd0*/  BSYNC B1 ;  /* 0x0000000000017941 */ /* 0x000fea0003800000 */
.L_x_136:
        /* <DEDUP_REMOVED lines=12> */
.L_x_139:
[----:B------:R-:W-:Y:S05]  /*4ca0*/  BSYNC B1 ;  /* 0x0000000000017941 */ /* 0x000fea0003800000 */
.L_x_138:
        /* <DEDUP_REMOVED lines=12> */
.L_x_141:
[----:B------:R-:W-:Y:S05]  /*4d70*/  BSYNC B1 ;  /* 0x0000000000017941 */ /* 0x000fea0003800000 */
.L_x_140:
        /* <DEDUP_REMOVED lines=12> */
.L_x_143:
[----:B------:R-:W-:Y:S05]  /*4e40*/  BSYNC B1 ;  /* 0x0000000000017941 */ /* 0x000fea0003800000 */
.L_x_142:
        /* <DEDUP_REMOVED lines=12> */
.L_x_145:
[----:B------:R-:W-:Y:S05]  /*4f10*/  BSYNC B1 ;  /* 0x0000000000017941 */ /* 0x000fea0003800000 */
.L_x_144:
        /* <DEDUP_REMOVED lines=12> */
.L_x_147:
[----:B------:R-:W-:Y:S05]  /*4fe0*/  BSYNC B1 ;  /* 0x0000000000017941 */ /* 0x000fea0003800000 */
.L_x_146:
        /* <DEDUP_REMOVED lines=12> */
.L_x_149:
[----:B------:R-:W-:Y:S05]  /*50b0*/  BSYNC B1 ;  /* 0x0000000000017941 */ /* 0x000fea0003800000 */
.L_x_148:
        /* <DEDUP_REMOVED lines=12> */
.L_x_151:
[----:B------:R-:W-:Y:S05]  /*5180*/  BSYNC B1 ;  /* 0x0000000000017941 */ /* 0x000fea0003800000 */
.L_x_150:
[----:B-----5:R-:W-:Y:S01]  /*5190*/  HADD2.F32 R8, -RZ, R172.H0_H0 ;  /* 0x200000acff087230 */ /* 0x020fe20000004100 */
[----:B------:R-:W-:Y:S01]  /*51a0*/  ISETP.GT.AND P1, PT, R0, 0x79, P0 ;  /* 0x000000790000780c */ /* 0x000fe20000724270 */
[----:B------:R-:W-:Y:S01]  /*51b0*/  BSSY B1, `(.L_x_152) ;  /* 0x000000c000017945 */ /* 0x000fe20003800000 */
[----:B------:R-:W-:Y:S02]  /*51c0*/  IADD3 R153, P0, R153, 0x80, RZ ;  /* 0x0000008099997810 */ /* 0x000fe40007f1e0ff */
[----:B-1----:R-:W-:Y:S01]  /*51d0*/  FMUL R91, R8, R155 ;  /* 0x0000009b085b7220 */ /* 0x002fe20000400000 */
[----:B------:R-:W-:-:S03]  /*51e0*/  @P2 IMAD.MOV.U32 R8, RZ, RZ, R168 ;  /* 0x000000ffff082224 */ /* 0x000fc600078e00a8 */
[----:B------:R-:W-:-:S05]  /*51f0*/  FFMA R91, R150, R154, R91 ;  /* 0x0000009a965b7223 */ /* 0x000fca000000005b */
[----:B------:R-:W-:-:S04]  /*5200*/  F2FP.F16.F32.PACK_AB R91, RZ, R91 ;  /* 0x0000005bff5b723e */ /* 0x000fc800000000ff */
[----:B------:R-:W-:Y:S01]  /*5210*/  PRMT R90, R91, 0x7610, R90 ;  /* 0x000076105b5a7816 */ /* 0x000fe2000000005a */
[----:B------:R-:W-:Y:S02]  /*5220*/  IMAD.X R91, RZ, RZ, R9, P0 ;  /* 0x000000ffff5b7224 */ /* 0x000fe400000e0609 */
[----:B------:R-:W-:-:S05]  /*5230*/  @P2 IMAD.MOV.U32 R9, RZ, RZ, R169 ;  /* 0x000000ffff092224 */ /* 0x000fca00078e00a9 */
[----:B------:R1:W-:Y:S01]  /*5240*/  @P2 STG.E.U16 desc[UR36][R8.64+0xf0], R90 ;  /* 0x0000f05a08002986 */ /* 0x0003e2000c101524 */
[----:B------:R-:W-:Y:S05]  /*5250*/  @!P1 BRA `(.L_x_153) ;  /* 0x0000000000049947 */ /* 0x000fea0003800000 */
[----:B------:R0:W5:Y:S02]  /*5260*/  LDG.E.LTC128B.U16 R172, desc[UR36][R88.64+0xf2] ;  /* 0x0000f22458ac7981 */ /* 0x000164000c1e1520 */
.L_x_153:
[----:B------:R-:W-:Y:S05]  /*5270*/  BSYNC B1 ;  /* 0x0000000000017941 */ /* 0x000fea0003800000 */
.L_x_152:
[----:B-1---5:R-:W-:Y:S01]  /*5280*/  HADD2.F32 R8, -RZ, R172.H0_H0 ;  /* 0x200000acff087230 */ /* 0x022fe20000004100 */
[----:B------:R-:W-:Y:S01]  /*5290*/  ISETP.GT.AND P0, PT, R3, 0x80, PT ;  /* 0x000000800300780c */ /* 0x000fe20003f04270 */
[----:B------:R-:W-:-:S03]  /*52a0*/  IMAD R90, R91, R14, RZ ;  /* 0x0000000e5b5a7224 */ /* 0x000fc600078e02ff */
[----:B0-2---:R-:W-:Y:S01]  /*52b0*/  FMUL R88, R8, R155 ;  /* 0x0000009b08587220 */ /* 0x005fe20000400000 */
[C---:B------:R-:W-:Y:S01]  /*52c0*/  IMAD R97, R153.reuse, R15, R90 ;  /* 0x0000000f99617224 */ /* 0x040fe200078e025a */
[----:B------:R-:W-:Y:S01]  /*52d0*/  ISETP.GT.AND P3, PT, R0, RZ, P0 ;  /* 0x000000ff0000720c */ /* 0x000fe20000764270 */
[----:B------:R-:W-:-:S04]  /*52e0*/  IMAD.WIDE.U32 R8, R153, R14, R156 ;  /* 0x0000000e99087225 */ /* 0x000fc800078e009c */
[----:B------:R-:W-:Y:S01]  /*52f0*/  FFMA R151, R151, R154, R88 ;  /* 0x0000009a97977223 */ /* 0x000fe20000000058 */
[----:B------:R-:W-:Y:S02]  /*5300*/  IADD3 R9, R9, R97, RZ ;  /* 0x0000006109097210 */ /* 0x000fe40007ffe0ff */
[C---:B------:R-:W-:Y:S02]  /*5310*/  LEA R88, P2, R8.reuse, R10, 0x1 ;  /* 0x0000000a08587211 */ /* 0x040fe400078408ff */
[----:B------:R-:W-:Y:S02]  /*5320*/  F2FP.F16.F32.PACK_AB R151, RZ, R151 ;  /* 0x00000097ff97723e */ /* 0x000fe400000000ff */
[----:B------:R-:W-:-:S03]  /*5330*/  LEA.HI.X R89, R8, R11, R9, 0x1, P2 ;  /* 0x0000000b08597211 */ /* 0x000fc600010f0c09 */
[----:B------:R0:W-:Y:S04]  /*5340*/  @P1 STG.E.U16 desc[UR36][R168.64+0xf2], R151 ;  /* 0x0000f297a8001986 */ /* 0x0001e8000c101524 */
[----:B------:R-:W2:Y:S01]  /*5350*/  @P3 LDG.E.LTC128B.U16 R172, desc[UR36][R88.64] ;  /* 0x0000002458ac3981 */ /* 0x000ea2000c1e1520 */
[----:B------:R-:W-:Y:S01]  /*5360*/  IMAD.WIDE.U32 R8, R153, R14, R6 ;  /* 0x0000000e99087225 */ /* 0x000fe200078e0006 */
[----:B------:R-:W-:Y:S01]  /*5370*/  SHF.L.U64.HI R95, R4, 0x8, R5 ;  /* 0x00000008045f7819 */ /* 0x000fe20000010205 */
[----:B------:R-:W-:Y:S01]  /*5380*/  BSSY B1, `(.L_x_154) ;  /* 0x0000011000017945 */ /* 0x000fe20003800000 */
[----:B------:R-:W-:Y:S01]  /*5390*/  ISETP.GT.AND P2, PT, R0, 0x1, P0 ;  /* 0x000000010000780c */ /* 0x000fe20000744270 */
[----:B------:R-:W-:Y:S02]  /*53a0*/  IMAD.IADD R9, R97, 0x1, R9 ;  /* 0x0000000161097824 */ /* 0x000fe400078e0209 */
[----:B------:R-:W-:-:S02]  /*53b0*/  IMAD.SHL.U32 R93, R4, 0x100, RZ ;  /* 0x00000100045d7824 */ /* 0x000fc400078e00ff */
[----:B--2---:R-:W-:-:S05]  /*53c0*/  HADD2.F32 R90, -RZ, R172.H0_H0 ;  /* 0x200000acff5a7230 */ /* 0x004fca0000004100 */
[----:B------:R-:W-:Y:S01]  /*53d0*/  FMUL R15, R90, R155 ;  /* 0x0000009b5a0f7220 */ /* 0x000fe20000400000 */
[----:B------:R-:W-:Y:S01]  /*53e0*/  IMAD.WIDE.U32 R90, R23, R12, R8 ;  /* 0x0000000c175a7225 */ /* 0x000fe200078e0008 */
[----:B------:R-:W-:-:S03]  /*53f0*/  IADD3 R8, P1, R93, R158, RZ ;  /* 0x0000009e5d087210 */ /* 0x000fc60007f3e0ff */
[----:B------:R-:W-:Y:S01]  /*5400*/  FFMA R15, R24, R154, R15 ;  /* 0x0000009a180f7223 */ /* 0x000fe2000000000f */
[----:B------:R-:W-:Y:S01]  /*5410*/  IMAD.IADD R5, R13, 0x1, R91 ;  /* 0x000000010d057824 */ /* 0x000fe200078e025b */
[C---:B------:R-:W-:Y:S01]  /*5420*/  LEA R4, P4, R90.reuse, R10, 0x1 ;  /* 0x0000000a5a047211 */ /* 0x040fe200078808ff */
[----:B------:R-:W-:Y:S02]  /*5430*/  IMAD.X R9, R95, 0x1, R159, P1 ;  /* 0x000000015f097824 */ /* 0x000fe400008e069f */
[----:B------:R-:W-:Y:S02]  /*5440*/  F2FP.F16.F32.PACK_AB R15, RZ, R15 ;  /* 0x0000000fff0f723e */ /* 0x000fe400000000ff */
[----:B------:R-:W-:-:S03]  /*5450*/  LEA.HI.X R5, R90, R11, R5, 0x1, P4 ;  /* 0x0000000b5a057211 */ /* 0x000fc600020f0c05 */
[----:B------:R0:W-:Y:S01]  /*5460*/  @P3 STG.E.U16 desc[UR36][R8.64], R15 ;  /* 0x0000000f08003986 */ /* 0x0001e2000c101524 */
[----:B------:R-:W-:Y:S05]  /*5470*/  @!P2 BRA `(.L_x_155) ;  /* 0x000000000004a947 */ /* 0x000fea0003800000 */
[----:B------:R1:W5:Y:S02]  /*5480*/  LDG.E.LTC128B.U16 R172, desc[UR36][R4.64+0x2] ;  /* 0x0000022404ac7981 */ /* 0x000364000c1e1520 */
.L_x_155:
[----:B------:R-:W-:Y:S05]  /*5490*/  BSYNC B1 ;  /* 0x0000000000017941 */ /* 0x000fea0003800000 */
.L_x_154:
[----:B-----5:R-:W-:Y:S01]  /*54a0*/  HADD2.F32 R24, -RZ, R172.H0_H0 ;  /* 0x200000acff187230 */ /* 0x020fe20000004100 */
[----:B------:R-:W-:Y:S01]  /*54b0*/  ISETP.GT.AND P1, PT, R3, 0x88, PT ;  /* 0x000000880300780c */ /* 0x000fe20003f24270 */
[----:B0-----:R-:W-:Y:S01]  /*54c0*/  IMAD.WIDE.U32 R14, R153, R14, R162 ;  /* 0x0000000e990e7225 */ /* 0x001fe200078e00a2 */
[----:B------:R-:W-:Y:S03]  /*54d0*/  BSSY B1, `(.L_x_156) ;  /* 0x000000e000017945 */ /* 0x000fe60003800000 */
[----:B------:R-:W-:Y:S01]  /*54e0*/  FMUL R24, R24, R155 ;  /* 0x0000009b18187220 */ /* 0x000fe20000400000 */
[----:B------:R-:W-:Y:S01]  /*54f0*/  ISETP.GT.AND P3, PT, R0, RZ, P1 ;  /* 0x000000ff0000720c */ /* 0x000fe20000f64270 */
[----:B------:R-:W-:Y:S01]  /*5500*/  IMAD.IADD R97, R97, 0x1, R15 ;  /* 0x0000000161617824 */ /* 0x000fe200078e020f */
[----:B------:R-:W-:Y:S01]  /*5510*/  IADD3 R21, P5, R20, R14, RZ ;  /* 0x0000000e14157210 */ /* 0x000fe20007fbe0ff */
[----:B------:R-:W-:Y:S01]  /*5520*/  FFMA R24, R25, R154, R24 ;  /* 0x0000009a19187223 */ /* 0x000fe20000000018 */
[----:B------:R-:W-:-:S03]  /*5530*/  IADD3 R20, P4, R6, R14, RZ ;  /* 0x0000000e06147210 */ /* 0x000fc60007f9e0ff */
[----:B------:R-:W-:Y:S01]  /*5540*/  IMAD.X R156, R97, 0x1, R157, P5 ;  /* 0x00000001619c7824 */ /* 0x000fe200028e069d */
[----:B------:R-:W-:Y:S02]  /*5550*/  F2FP.F16.F32.PACK_AB R24, RZ, R24 ;  /* 0x00000018ff18723e */ /* 0x000fe400000000ff */
[----:B------:R-:W-:-:S03]  /*5560*/  LEA R14, P5, R21, R10, 0x1 ;  /* 0x0000000a150e7211 */ /* 0x000fc600078a08ff */
[----:B------:R0:W-:Y:S01]  /*5570*/  @P2 STG.E.U16 desc[UR36][R8.64+0x2], R24 ;  /* 0x0000021808002986 */ /* 0x0001e2000c101524 */
[----:B------:R-:W-:Y:S01]  /*5580*/  LEA.HI.X R15, R21, R11, R156, 0x1, P5 ;  /* 0x0000000b150f7211 */ /* 0x000fe200028f0c9c */
[----:B------:R-:W-:Y:S08]  /*5590*/  @!P3 BRA `(.L_x_157) ;  /* 0x000000000004b947 */ /* 0x000ff00003800000 */
[----:B------:R2:W5:Y:S02]  /*55a0*/  LDG.E.LTC128B.U16 R172, desc[UR36][R14.64] ;  /* 0x000000240eac7981 */ /* 0x000564000c1e1520 */
.L_x_157:
[----:B------:R-:W-:Y:S05]  /*55b0*/  BSYNC B1 ;  /* 0x0000000000017941 */ /* 0x000fea0003800000 */
.L_x_156:
[----:B-----5:R-:W-:Y:S01]  /*55c0*/  HADD2.F32 R6, -RZ, R172.H0_H0 ;  /* 0x200000acff067230 */ /* 0x020fe20000004100 */
[----:B------:R-:W-:Y:S01]  /*55d0*/  IADD3.X R21, R7, R97, RZ, P4, !PT ;  /* 0x0000006107157210 */ /* 0x000fe200027fe4ff */
[----:B------:R-:W-:Y:S01]  /*55e0*/  BSSY B1, `(.L_x_158) ;  /* 0x000000e000017945 */ /* 0x000fe20003800000 */
[----:B------:R-:W-:Y:S02]  /*55f0*/  ISETP.GT.AND P2, PT, R0, 0x1, P1 ;  /* 0x000000010000780c */ /* 0x000fe40000f44270 */
[----:B------:R-:W-:Y:S01]  /*5600*/  FMUL R3, R6, R155 ;  /* 0x0000009b06037220 */ /* 0x000fe20000400000 */
[----:B------:R-:W-:Y:S01]  /*5610*/  IADD3 R6, P4, R8, R165, RZ ;  /* 0x000000a508067210 */ /* 0x000fe20007f9e0ff */
[----:B--2---:R-:W-:-:S04]  /*5620*/  IMAD.WIDE.U32 R14, R23, R12, R20 ;  /* 0x0000000c170e7225 */ /* 0x004fc800078e0014 */
[----:B------:R-:W-:Y:S01]  /*5630*/  FFMA R3, R26, R154, R3 ;  /* 0x0000009a1a037223 */ /* 0x000fe20000000003 */
[----:B------:R-:W-:Y:S01]  /*5640*/  IMAD.X R7, R9, 0x1, R167, P4 ;  /* 0x0000000109077824 */ /* 0x000fe200020e06a7 */
[----:B------:R-:W-:Y:S01]  /*5650*/  LEA R10, P5, R14, R10, 0x1 ;  /* 0x0000000a0e0a7211 */ /* 0x000fe200078a08ff */
[----:B------:R-:W-:Y:S02]  /*5660*/  IMAD.IADD R13, R13, 0x1, R15 ;  /* 0x000000010d0d7824 */ /* 0x000fe400078e020f */
[----:B------:R-:W-:-:S03]  /*5670*/  F2FP.F16.F32.PACK_AB R3, RZ, R3 ;  /* 0x00000003ff03723e */ /* 0x000fc600000000ff */
[----:B------:R-:W-:Y:S02]  /*5680*/  LEA.HI.X R11, R14, R11, R13, 0x1, P5 ;  /* 0x0000000b0e0b7211 */ /* 0x000fe400028f0c0d */
[----:B------:R2:W-:Y:S01]  /*5690*/  @P3 STG.E.U16 desc[UR36][R6.64], R3 ;  /* 0x0000000306003986 */ /* 0x0005e2000c101524 */
[----:B------:R-:W-:Y:S05]  /*56a0*/  @!P2 BRA `(.L_x_159) ;  /* 0x000000000004a947 */ /* 0x000fea0003800000 */
[----:B------:R0:W5:Y:S02]  /*56b0*/  LDG.E.LTC128B.U16 R172, desc[UR36][R10.64+0x2] ;  /* 0x000002240aac7981 */ /* 0x000164000c1e1520 */
.L_x_159:
[----:B------:R-:W-:Y:S05]  /*56c0*/  BSYNC B1 ;  /* 0x0000000000017941 */ /* 0x000fea0003800000 */
.L_x_158:
[----:B-----5:R-:W-:Y:S01]  /*56d0*/  HADD2.F32 R12, -RZ, R172.H0_H0 ;  /* 0x200000acff0c7230 */ /* 0x020fe20000004100 */
[----:B------:R-:W-:Y:S01]  /*56e0*/  ISETP.GT.AND P3, PT, R0, 0x8, P0 ;  /* 0x000000080000780c */ /* 0x000fe20000764270 */
[----:B------:R-:W-:Y:S03]  /*56f0*/  BSSY B1, `(.L_x_160) ;  /* 0x0000007000017945 */ /* 0x000fe60003800000 */
[----:B------:R-:W-:-:S04]  /*5700*/  FMUL R12, R12, R155 ;  /* 0x0000009b0c0c7220 */ /* 0x000fc80000400000 */
[----:B------:R-:W-:-:S05]  /*5710*/  FFMA R12, R27, R154, R12 ;  /* 0x0000009a1b0c7223 */ /* 0x000fca000000000c */
[----:B------:R-:W-:-:S05]  /*5720*/  F2FP.F16.F32.PACK_AB R12, RZ, R12 ;  /* 0x0000000cff0c723e */ /* 0x000fca00000000ff */
[----:B------:R0:W-:Y:S01]  /*5730*/  @P2 STG.E.U16 desc[UR36][R6.64+0x2], R12 ;  /* 0x0000020c06002986 */ /* 0x0001e2000c101524 */
[----:B------:R-:W-:Y:S05]  /*5740*/  @!P3 BRA `(.L_x_161) ;  /* 0x000000000004b947 */ /* 0x000fea0003800000 */
[----:B------:R0:W5:Y:S02]  /*5750*/  LDG.E.LTC128B.U16 R172, desc[UR36][R4.64+0x10] ;  /* 0x0000102404ac7981 */ /* 0x000164000c1e1520 */
.L_x_161:
[----:B------:R-:W-:Y:S05]  /*5760*/  BSYNC B1 ;  /* 0x0000000000017941 */ /* 0x000fea0003800000 */
.L_x_160:
[----:B0-2--5:R-:W-:Y:S01]  /*5770*/  HADD2.F32 R6, -RZ, R172.H0_H0 ;  /* 0x200000acff067230 */ /* 0x025fe20000004100 */
[----:B------:R-:W-:Y:S01]  /*5780*/  ISETP.GT.AND P2, PT, R0, 0x9, P0 ;  /* 0x000000090000780c */ /* 0x000fe20000744270 */
[----:B------:R-:W-:Y:S01]  /*5790*/  IMAD.MOV.U32 R7, RZ, RZ, R9 ;  /* 0x000000ffff077224 */ /* 0x000fe200078e0009 */
[----:B------:R-:W-:Y:S02]  /*57a0*/  BSSY B1, `(.L_x_162) ;  /* 0x0000008000017945 */ /* 0x000fe40003800000 */
[----:B------:R-:W-:Y:S01]  /*57b0*/  FMUL R3, R6, R155 ;  /* 0x0000009b06037220 */ /* 0x000fe20000400000 */
[----:B------:R-:W-:-:S03]  /*57c0*/  IMAD.MOV.U32 R6, RZ, RZ, R8 ;  /* 0x000000ffff067224 */ /* 0x000fc600078e0008 */
[----:B------:R-:W-:-:S05]  /*57d0*/  FFMA R3, R28, R154, R3 ;  /* 0x0000009a1c037223 */ /* 0x000fca0000000003 */
[----:B------:R-:W-:-:S05]  /*57e0*/  F2FP.F16.F32.PACK_AB R3, RZ, R3 ;  /* 0x00000003ff03723e */ /* 0x000fca00000000ff */
[----:B------:R0:W-:Y:S01]  /*57f0*/  @P3 STG.E.U16 desc[UR36][R6.64+0x10], R3 ;  /* 0x0000100306003986 */ /* 0x0001e2000c101524 */
[----:B------:R-:W-:Y:S05]  /*5800*/  @!P2 BRA `(.L_x_163) ;  /* 0x000000000004a947 */ /* 0x000fea0003800000 */
[----:B------:R2:W5:Y:S02]  /*5810*/  LDG.E.LTC128B.U16 R172, desc[UR36][R4.64+0x12] ;  /* 0x0000122404ac7981 */ /* 0x000564000c1e1520 */
.L_x_163:
[----:B------:R-:W-:Y:S05]  /*5820*/  BSYNC B1 ;  /* 0x0000000000017941 */ /* 0x000fea0003800000 */
.L_x_162:
        /* <DEDUP_REMOVED lines=9> */
.L_x_165:
[----:B------:R-:W-:Y:S05]  /*58c0*/  BSYNC B1 ;  /* 0x0000000000017941 */ /* 0x000fea0003800000 */
.L_x_164:
[----:B0----5:R-:W-:Y:S01]  /*58d0*/  HADD2.F32 R12, -RZ, R172.H0_H0 ;  /* 0x200000acff0c7230 */ /* 0x021fe20000004100 */
[----:B------:R-:W-:Y:S01]  /*58e0*/  IADD3 R8, P3, R165, R8, RZ ;  /* 0x00000008a5087210 */ /* 0x000fe20007f7e0ff */
[----:B------:R-:W-:Y:S01]  /*58f0*/  BSSY B1, `(.L_x_166) ;  /* 0x0000009000017945 */ /* 0x000fe20003800000 */
[----:B------:R-:W-:Y:S02]  /*5900*/  ISETP.GT.AND P2, PT, R0, 0x9, P1 ;  /* 0x000000090000780c */ /* 0x000fe40000f44270 */
[----:B------:R-:W-:Y:S01]  /*5910*/  FMUL R3, R12, R155 ;  /* 0x0000009b0c037220 */ /* 0x000fe20000400000 */
[----:B------:R-:W-:-:S03]  /*5920*/  IMAD.X R9, R167, 0x1, R9, P3 ;  /* 0x00000001a7097824 */ /* 0x000fc600018e0609 */
[----:B------:R-:W-:-:S05]  /*5930*/  FFMA R3, R30, R154, R3 ;  /* 0x0000009a1e037223 */ /* 0x000fca0000000003 */
[----:B------:R-:W-:-:S05]  /*5940*/  F2FP.F16.F32.PACK_AB R3, RZ, R3 ;  /* 0x00000003ff03723e */ /* 0x000fca00000000ff */
[----:B------:R0:W-:Y:S01]  /*5950*/  @P4 STG.E.U16 desc[UR36][R8.64+0x10], R3 ;  /* 0x0000100308004986 */ /* 0x0001e2000c101524 */
[----:B------:R-:W-:Y:S05]  /*5960*/  @!P2 BRA `(.L_x_167) ;  /* 0x000000000004a947 */ /* 0x000fea0003800000 */
[----:B------:R0:W5:Y:S02]  /*5970*/  LDG.E.LTC128B.U16 R172, desc[UR36][R10.64+0x12] ;  /* 0x000012240aac7981 */ /* 0x000164000c1e1520 */
.L_x_167:
[----:B------:R-:W-:Y:S05]  /*5980*/  BSYNC B1 ;  /* 0x0000000000017941 */ /* 0x000fea0003800000 */
.L_x_166:
[----:B0----5:R-:W-:Y:S01]  /*5990*/  HADD2.F32 R8, -RZ, R172.H0_H0 ;  /* 0x200000acff087230 */ /* 0x021fe20000004100 */
[----:B------:R-:W-:Y:S01]  /*59a0*/  ISETP.GT.AND P3, PT, R0, 0x10, P0 ;  /* 0x000000100000780c */ /* 0x000fe20000764270 */
[----:B------:R-:W-:Y:S03]  /*59b0*/  BSSY B1, `(.L_x_168) ;  /* 0x0000009000017945 */ /* 0x000fe60003800000 */
[----:B------:R-:W-:-:S04]  /*59c0*/  FMUL R8, R8, R155 ;  /* 0x0000009b08087220 */ /* 0x000fc80000400000 */
[----:B------:R-:W-:Y:S01]  /*59d0*/  FFMA R31, R31, R154, R8 ;  /* 0x0000009a1f1f7223 */ /* 0x000fe20000000008 */
[----:B------:R-:W-:-:S04]  /*59e0*/  IADD3 R8, P4, P5, R165, R158, R93 ;  /* 0x0000009ea5087210 */ /* 0x000fc80007d9e05d */
[----:B------:R-:W-:Y:S02]  /*59f0*/  F2FP.F16.F32.PACK_AB R31, RZ, R31 ;  /* 0x0000001fff1f723e */ /* 0x000fe400000000ff */
[----:B------:R-:W-:-:S05]  /*5a00*/  IADD3.X R9, R167, R159, R95, P4, P5 ;  /* 0x0000009fa7097210 */ /* 0x000fca00027ea45f */
[----:B------:R0:W-:Y:S01]  /*5a10*/  @P2 STG.E.U16 desc[UR36][R8.64+0x12], R31 ;  /* 0x0000121f08002986 */ /* 0x0001e2000c101524 */
[----:B------:R-:W-:Y:S05]  /*5a20*/  @!P3 BRA `(.L_x_169) ;  /* 0x000000000004b947 */ /* 0x000fea0003800000 */
[----:B------:R0:W5:Y:S02]  /*5a30*/  LDG.E.LTC128B.U16 R172, desc[UR36][R4.64+0x20] ;  /* 0x0000202404ac7981 */ /* 0x000164000c1e1520 */
.L_x_169:
[----:B------:R-:W-:Y:S05]  /*5a40*/  BSYNC B1 ;  /* 0x0000000000017941 */ /* 0x000fea0003800000 */
.L_x_168:
        /* <DEDUP_REMOVED lines=9> */
.L_x_171:
[----:B------:R-:W-:Y:S05]  /*5ae0*/  BSYNC B1 ;  /* 0x0000000000017941 */ /* 0x000fea0003800000 */
.L_x_170:
        /* <DEDUP_REMOVED lines=9> */
.L_x_173:
[----:B------:R-:W-:Y:S05]  /*5b80*/  BSYNC B1 ;  /* 0x0000000000017941 */ /* 0x000fea0003800000 */
.L_x_172:
[----:B0----5:R-:W-:Y:S01]  /*5b90*/  HADD2.F32 R12, -RZ, R172.H0_H0 ;  /* 0x200000acff0c7230 */ /* 0x021fe20000004100 */
        /* <DEDUP_REMOVED lines=8> */
.L_x_175:
[----:B------:R-:W-:Y:S05]  /*5c20*/  BSYNC B1 ;  /* 0x0000000000017941 */ /* 0x000fea0003800000 */
.L_x_174:
        /* <DEDUP_REMOVED lines=9> */
.L_x_177:
[----:B------:R-:W-:Y:S05]  /*5cc0*/  BSYNC B1 ;  /* 0x0000000000017941 */ /* 0x000fea0003800000 */
.L_x_176:
        /* <DEDUP_REMOVED lines=9> */
.L_x_179:
[----:B------:R-:W-:Y:S05]  /*5d60*/  BSYNC B1 ;  /* 0x0000000000017941 */ /* 0x000fea0003800000 */
.L_x_178:
        /* <DEDUP_REMOVED lines=9> */
.L_x_181:
[----:B------:R-:W-:Y:S05]  /*5e00*/  BSYNC B1 ;  /* 0x0000000000017941 */ /* 0x000fea0003800000 */
.L_x_180:
        /* <DEDUP_REMOVED lines=9> */
.L_x_183:
[----:B------:R-:W-:Y:S05]  /*5ea0*/  BSYNC B1 ;  /* 0x0000000000017941 */ /* 0x000fea0003800000 */
.L_x_182:
        /* <DEDUP_REMOVED lines=9> */
.L_x_185:
[----:B------:R-:W-:Y:S05]  /*5f40*/  BSYNC B1 ;  /* 0x0000000000017941 */ /* 0x000fea0003800000 */
.L_x_184:
        /* <DEDUP_REMOVED lines=9> */
.L_x_187:
[----:B------:R-:W-:Y:S05]  /*5fe0*/  BSYNC B1 ;  /* 0x0000000000017941 */ /* 0x000fea0003800000 */
.L_x_186:
        /* <DEDUP_REMOVED lines=9> */
.L_x_189:
[----:B------:R-:W-:Y:S05]  /*6080*/  BSYNC B1 ;  /* 0x0000000000017941 */ /* 0x000fea0003800000 */
.L_x_188:
        /* <DEDUP_REMOVED lines=9> */
.L_x_191:
[----:B------:R-:W-:Y:S05]  /*6120*/  BSYNC B1 ;  /* 0x0000000000017941 */ /* 0x000fea0003800000 */
.L_x_190:
        /* <DEDUP_REMOVED lines=9> */
.L_x_193:
[----:B------:R-:W-:Y:S05]  /*61c0*/  BSYNC B1 ;  /* 0x0000000000017941 */ /* 0x000fea0003800000 */
.L_x_192:
        /* <DEDUP_REMOVED lines=9> */
.L_x_195:
[----:B------:R-:W-:Y:S05]  /*6260*/  BSYNC B1 ;  /* 0x0000000000017941 */ /* 0x000fea0003800000 */
.L_x_194:
        /* <DEDUP_REMOVED lines=9> */
.L_x_197:
[----:B------:R-:W-:Y:S05]  /*6300*/  BSYNC B1 ;  /* 0x0000000000017941 */ /* 0x000fea0003800000 */
.L_x_196:
        /* <DEDUP_REMOVED lines=9> */
.L_x_199:
[----:B------:R-:W-:Y:S05]  /*63a0*/  BSYNC B1 ;  /* 0x0000000000017941 */ /* 0x000fea0003800000 */
.L_x_198:
        /* <DEDUP_REMOVED lines=9> */
.L_x_201:
[----:B------:R-:W-:Y:S05]  /*6440*/  BSYNC B1 ;  /* 0x0000000000017941 */ /* 0x000fea0003800000 */
.L_x_200:
        /* <DEDUP_REMOVED lines=9> */
.L_x_203:
[----:B------:R-:W-:Y:S05]  /*64e0*/  BSYNC B1 ;  /* 0x0000000000017941 */ /* 0x000fea0003800000 */
.L_x_202:
        /* <DEDUP_REMOVED lines=9> */
.L_x_205:
[----:B------:R-:W-:Y:S05]  /*6580*/  BSYNC B1 ;  /* 0x0000000000017941 */ /* 0x000fea0003800000 */
.L_x_204:
        /* <DEDUP_REMOVED lines=9> */
.L_x_207:
[----:B------:R-:W-:Y:S05]  /*6620*/  BSYNC B1 ;  /* 0x0000000000017941 */ /* 0x000fea0003800000 */
.L_x_206:
        /* <DEDUP_REMOVED lines=9> */
.L_x_209:
[----:B------:R-:W-:Y:S05]  /*66c0*/  BSYNC B1 ;  /* 0x0000000000017941 */ /* 0x000fea0003800000 */
.L_x_208:
        /* <DEDUP_REMOVED lines=9> */
.L_x_211:
[----:B------:R-:W-:Y:S05]  /*6760*/  BSYNC B1 ;  /* 0x0000000000017941 */ /* 0x000fea0003800000 */
.L_x_210:
        /* <DEDUP_REMOVED lines=9> */
.L_x_213:
[----:B------:R-:W-:Y:S05]  /*6800*/  BSYNC B1 ;  /* 0x0000000000017941 */ /* 0x000fea0003800000 */
.L_x_212:
        /* <DEDUP_REMOVED lines=9> */
.L_x_215:
[----:B------:R-:W-:Y:S05]  /*68a0*/  BSYNC B1 ;  /* 0x0000000000017941 */ /* 0x000fea0003800000 */
.L_x_214:
        /* <DEDUP_REMOVED lines=9> */
.L_x_217:
[----:B------:R-:W-:Y:S05]  /*6940*/  BSYNC B1 ;  /* 0x0000000000017941 */ /* 0x000fea0003800000 */
.L_x_216:
        /* <DEDUP_REMOVED lines=9> */
.L_x_219:
[----:B------:R-:W-:Y:S05]  /*69e0*/  BSYNC B1 ;  /* 0x0000000000017941 */ /* 0x000fea0003800000 */
.L_x_218:
        /* <DEDUP_REMOVED lines=9> */
.L_x_221:
[----:B------:R-:W-:Y:S05]  /*6a80*/  BSYNC B1 ;  /* 0x0000000000017941 */ /* 0x000fea0003800000 */
.L_x_220:
        /* <DEDUP_REMOVED lines=9> */
.L_x_223:
[----:B------:R-:W-:Y:S05]  /*6b20*/  BSYNC B1 ;  /* 0x0000000000017941 */ /* 0x000fea0003800000 */
.L_x_222:
        /* <DEDUP_REMOVED lines=9> */
.L_x_225:
[----:B------:R-:W-:Y:S05]  /*6bc0*/  BSYNC B1 ;  /* 0x0000000000017941 */ /* 0x000fea0003800000 */
.L_x_224:
        /* <DEDUP_REMOVED lines=9> */
.L_x_227:
[----:B------:R-:W-:Y:S05]  /*6c60*/  BSYNC B1 ;  /* 0x0000000000017941 */ /* 0x000fea0003800000 */
.L_x_226:
        /* <DEDUP_REMOVED lines=9> */
.L_x_229:
[----:B------:R-:W-:Y:S05]  /*6d00*/  BSYNC B1 ;  /* 0x0000000000017941 */ /* 0x000fea0003800000 */
.L_x_228:
        /* <DEDUP_REMOVED lines=9> */
.L_x_231:
[----:B------:R-:W-:Y:S05]  /*6da0*/  BSYNC B1 ;  /* 0x0000000000017941 */ /* 0x000fea0003800000 */
.L_x_230:
        /* <DEDUP_REMOVED lines=9> */
.L_x_233:
[----:B------:R-:W-:Y:S05]  /*6e40*/  BSYNC B1 ;  /* 0x0000000000017941 */ /* 0x000fea0003800000 */
.L_x_232:
        /* <DEDUP_REMOVED lines=9> */
.L_x_235:
[----:B------:R-:W-:Y:S05]  /*6ee0*/  BSYNC B1 ;  /* 0x0000000000017941 */ /* 0x000fea0003800000 */
.L_x_234:
        /* <DEDUP_REMOVED lines=9> */
.L_x_237:
[----:B------:R-:W-:Y:S05]  /*6f80*/  BSYNC B1 ;  /* 0x0000000000017941 */ /* 0x000fea0003800000 */
.L_x_236:
        /* <DEDUP_REMOVED lines=9> */
.L_x_239:
[----:B------:R-:W-:Y:S05]  /*7020*/  BSYNC B1 ;  /* 0x0000000000017941 */ /* 0x000fea0003800000 */
.L_x_238:
        /* <DEDUP_REMOVED lines=9> */
.L_x_241:
[----:B------:R-:W-:Y:S05]  /*70c0*/  BSYNC B1 ;  /* 0x0000000000017941 */ /* 0x000fea0003800000 */
.L_x_240:
        /* <DEDUP_REMOVED lines=9> */
.L_x_243:
[----:B------:R-:W-:Y:S05]  /*7160*/  BSYNC B1 ;  /* 0x0000000000017941 */ /* 0x000fea0003800000 */
.L_x_242:
        /* <DEDUP_REMOVED lines=9> */
.L_x_245:
[----:B------:R-:W-:Y:S05]  /*7200*/  BSYNC B1 ;  /* 0x0000000000017941 */ /* 0x000fea0003800000 */
.L_x_244:
        /* <DEDUP_REMOVED lines=9> */
.L_x_247:
[----:B------:R-:W-:Y:S05]  /*72a0*/  BSYNC B1 ;  /* 0x0000000000017941 */ /* 0x000fea0003800000 */
.L_x_246:
        /* <DEDUP_REMOVED lines=9> */
.L_x_249:
[----:B------:R-:W-:Y:S05]  /*7340*/  BSYNC B1 ;  /* 0x0000000000017941 */ /* 0x000fea0003800000 */
.L_x_248:
        /* <DEDUP_REMOVED lines=9> */
.L_x_251:
[----:B------:R-:W-:Y:S05]  /*73e0*/  BSYNC B1 ;  /* 0x0000000000017941 */ /* 0x000fea0003800000 */
.L_x_250:
        /* <DEDUP_REMOVED lines=9> */
.L_x_253:
[----:B------:R-:W-:Y:S05]  /*7480*/  BSYNC B1 ;  /* 0x0000000000017941 */ /* 0x000fea0003800000 */
.L_x_252:
        /* <DEDUP_REMOVED lines=9> */
.L_x_255:
[----:B------:R-:W-:Y:S05]  /*7520*/  BSYNC B1 ;  /* 0x0000000000017941 */ /* 0x000fea0003800000 */
.L_x_254:
        /* <DEDUP_REMOVED lines=9> */
.L_x_257:
[----:B------:R-:W-:Y:S05]  /*75c0*/  BSYNC B1 ;  /* 0x0000000000017941 */ /* 0x000fea0003800000 */
.L_x_256:
        /* <DEDUP_REMOVED lines=9> */
.L_x_259:
[----:B------:R-:W-:Y:S05]  /*7660*/  BSYNC B1 ;  /* 0x0000000000017941 */ /* 0x000fea0003800000 */
.L_x_258:
        /* <DEDUP_REMOVED lines=9> */
.L_x_261:
[----:B------:R-:W-:Y:S05]  /*7700*/  BSYNC B1 ;  /* 0x0000000000017941 */ /* 0x000fea0003800000 */
.L_x_260:
        /* <DEDUP_REMOVED lines=9> */
.L_x_263:
[----:B------:R-:W-:Y:S05]  /*77a0*/  BSYNC B1 ;  /* 0x0000000000017941 */ /* 0x000fea0003800000 */
.L_x_262:
        /* <DEDUP_REMOVED lines=9> */
.L_x_265:
[----:B------:R-:W-:Y:S05]  /*7840*/  BSYNC B1 ;  /* 0x0000000000017941 */ /* 0x000fea0003800000 */
.L_x_264:
        /* <DEDUP_REMOVED lines=9> */
.L_x_267:
[----:B------:R-:W-:Y:S05]  /*78e0*/  BSYNC B1 ;  /* 0x0000000000017941 */ /* 0x000fea0003800000 */
.L_x_266:
        /* <DEDUP_REMOVED lines=9> */
.L_x_269:
[----:B------:R-:W-:Y:S05]  /*7980*/  BSYNC B1 ;  /* 0x0000000000017941 */ /* 0x000fea0003800000 */
.L_x_268:
        /* <DEDUP_REMOVED lines=9> */
.L_x_271:
[----:B------:R-:W-:Y:S05]  /*7a20*/  BSYNC B1 ;  /* 0x0000000000017941 */ /* 0x000fea0003800000 */
.L_x_270:
        /* <DEDUP_REMOVED lines=9> */
.L_x_273:
[----:B------:R-:W-:Y:S05]  /*7ac0*/  BSYNC B1 ;  /* 0x0000000000017941 */ /* 0x000fea0003800000 */
.L_x_272:
        /* <DEDUP_REMOVED lines=9> */
.L_x_275:
[----:B------:R-:W-:Y:S05]  /*7b60*/  BSYNC B1 ;  /* 0x0000000000017941 */ /* 0x000fea0003800000 */
.L_x_274:
[----:B012--5:R-:W-:Y:S01]  /*7b70*/  HADD2.F32 R4, -RZ, R172.H0_H0 ;  /* 0x200000acff047230 */ /* 0x027fe20000004100 */
        /* <DEDUP_REMOVED lines=8> */
.L_x_277:
[----:B------:R-:W-:Y:S05]  /*7c00*/  BSYNC B1 ;  /* 0x0000000000017941 */ /* 0x000fea0003800000 */
.L_x_276:
[----:B0----5:R-:W-:Y:S01]  /*7c10*/  HADD2.F32 R4, -RZ, R172.H0_H0 ;  /* 0x200000acff047230 */ /* 0x021fe20000004100 */
[----:B------:R-:W-:Y:S01]  /*7c20*/  @P2 MOV R5, R9 ;  /* 0x0000000900052202 */ /* 0x000fe20000000f00 */
[----:B------:R-:W-:Y:S01]  /*7c30*/  BSSY B1, `(.L_x_278) ;  /* 0x0000009000017945 */ /* 0x000fe20003800000 */
[----:B------:R-:W-:Y:S02]  /*7c40*/  ISETP.GT.AND P1, PT, R0, 0x79, P1 ;  /* 0x000000790000780c */ /* 0x000fe40000f24270 */
[----:B------:R-:W-:Y:S01]  /*7c50*/  FMUL R3, R4, R155 ;  /* 0x0000009b04037220 */ /* 0x000fe20000400000 */
[----:B------:R-:W-:-:S03]  /*7c60*/  @P2 IMAD.MOV.U32 R4, RZ, RZ, R8 ;  /* 0x000000ffff042224 */ /* 0x000fc600078e0008 */
[----:B------:R-:W-:-:S05]  /*7c70*/  FFMA R3, R86, R154, R3 ;  /* 0x0000009a56037223 */ /* 0x000fca0000000003 */
[----:B------:R-:W-:-:S05]  /*7c80*/  F2FP.F16.F32.PACK_AB R3, RZ, R3 ;  /* 0x00000003ff03723e */ /* 0x000fca00000000ff */
[----:B------:R0:W-:Y:S01]  /*7c90*/  @P2 STG.E.U16 desc[UR36][R4.64+0xf0], R3 ;  /* 0x0000f00304002986 */ /* 0x0001e2000c101524 */
[----:B------:R-:W-:Y:S05]  /*7ca0*/  @!P1 BRA `(.L_x_279) ;  /* 0x0000000000049947 */ /* 0x000fea0003800000 */
[----:B------:R2:W5:Y:S02]  /*7cb0*/  LDG.E.LTC128B.U16 R172, desc[UR36][R10.64+0xf2] ;  /* 0x0000f2240aac7981 */ /* 0x000564000c1e1520 */
.L_x_279:
[----:B------:R-:W-:Y:S05]  /*7cc0*/  BSYNC B1 ;  /* 0x0000000000017941 */ /* 0x000fea0003800000 */
.L_x_278:
[----:B------:R-:W-:Y:S05]  /*7cd0*/  @!P1 BRA `(.L_x_280) ;  /* 0x00000024004c9947 */ /* 0x000fea0003800000 */
[----:B-----5:R-:W-:-:S05]  /*7ce0*/  HADD2.F32 R172, -RZ, R172.H0_H0 ;  /* 0x200000acffac7230 */ /* 0x020fca0000004100 */
[----:B------:R-:W-:-:S04]  /*7cf0*/  FMUL R172, R172, R155 ;  /* 0x0000009bacac7220 */ /* 0x000fc80000400000 */
[----:B------:R-:W-:-:S05]  /*7d00*/  FFMA R172, R87, R154, R172 ;  /* 0x0000009a57ac7223 */ /* 0x000fca00000000ac */
[----:B------:R-:W-:-:S05]  /*7d10*/  F2FP.F16.F32.PACK_AB R172, RZ, R172 ;  /* 0x000000acffac723e */ /* 0x000fca00000000ff */
[----:B------:R0:W-:Y:S01]  /*7d20*/  STG.E.U16 desc[UR36][R8.64+0xf2], R172 ;  /* 0x0000f2ac08007986 */ /* 0x0001e2000c101524 */
[----:B------:R-:W-:Y:S05]  /*7d30*/  BRA `(.L_x_280) ;  /* 0x0000002400347947 */ /* 0x000fea0003800000 */
.L_x_29:
[----:B------:R-:W-:Y:S01]  /*7d40*/  ULDC.64 UR4, c[0x0][0x5c0] ;  /* 0x0001700000047ab9 */ /* 0x000fe20000000a00 */
[-C--:B------:R-:W-:Y:S01]  /*7d50*/  FMUL R88, R88, R154.reuse ;  /* 0x0000009a58587220 */ /* 0x080fe20000400000 */
[----:B------:R-:W-:Y:S01]  /*7d60*/  LEA R8, P0, R166, UR4, 0x1 ;  /* 0x00000004a6087c11 */ /* 0x000fe2000f8008ff */
[----:B------:R-:W-:Y:S01]  /*7d70*/  IMAD.SHL.U32 R7, R4, 0x10, RZ ;  /* 0x0000001004077824 */ /* 0x000fe200078e00ff */
[----:B------:R-:W-:Y:S01]  /*7d80*/  ISETP.GT.AND P2, PT, R0, 0x1, P3 ;  /* 0x000000010000780c */ /* 0x000fe20001f44270 */
[-C--:B------:R-:W-:Y:S01]  /*7d90*/  FMUL R89, R89, R154.reuse ;  /* 0x0000009a59597220 */ /* 0x080fe20000400000 */
[----:B------:R-:W-:Y:S01]  /*7da0*/  LEA.HI.X R9, R166, UR5, R169, 0x1, P0 ;  /* 0x00000005a6097c11 */ /* 0x000fe200080f0ca9 */
[-C--:B------:R-:W-:Y:S01]  /*7db0*/  FMUL R90, R90, R154.reuse ;  /* 0x0000009a5a5a7220 */ /* 0x080fe20000400000 */
[----:B------:R-:W-:Y:S01]  /*7dc0*/  ISETP.GT.AND P0, PT, R3, 0x8, PT ;  /* 0x000000080300780c */ /* 0x000fe20003f04270 */
[----:B------:R-:W-:Y:S01]  /*7dd0*/  FMUL R91, R91, R154 ;  /* 0x0000009a5b5b7220 */ /* 0x000fe20000400000 */
[----:B------:R-:W-:Y:S01]  /*7de0*/  F2FP.F16.F32.PACK_AB R88, RZ, R88 ;  /* 0x00000058ff58723e */ /* 0x000fe200000000ff */
[-C--:B------:R-:W-:Y:S01]  /*7df0*/  FMUL R92, R92, R154.reuse ;  /* 0x0000009a5c5c7220 */ /* 0x080fe20000400000 */
[----:B------:R-:W-:Y:S01]  /*7e00*/  ISETP.GT.AND P4, PT, R0, RZ, P0 ;  /* 0x000000ff0000720c */ /* 0x000fe20000784270 */
[----:B------:R-:W-:Y:S01]  /*7e10*/  FMUL R93, R93, R154 ;  /* 0x0000009a5d5d7220 */ /* 0x000fe20000400000 */
[----:B------:R-:W-:Y:S01]  /*7e20*/  SHF.L.U64.HI R6, R4, 0x4, R5 ;  /* 0x0000000404067819 */ /* 0x000fe20000010205 */
[----:B------:R-:W-:Y:S01]  /*7e30*/  @P1 STG.E.U16 desc[UR36][R8.64], R88 ;  /* 0x0000005808001986 */ /* 0x000fe2000c101524 */
[----:B------:R-:W-:Y:S01]  /*7e40*/  IADD3 R10, P5, R7, R8, RZ ;  /* 0x00000008070a7210 */ /* 0x000fe20007fbe0ff */
[-C--:B------:R-:W-:Y:S01]  /*7e50*/  FMUL R94, R94, R154.reuse ;  /* 0x0000009a5e5e7220 */ /* 0x080fe20000400000 */
[----:B------:R-:W-:Y:S01]  /*7e60*/  ISETP.GT.AND P1, PT, R0, 0x1, P0 ;  /* 0x000000010000780c */ /* 0x000fe20000724270 */
[----:B------:R-:W-:Y:S01]  /*7e70*/  FMUL R95, R95, R154 ;  /* 0x0000009a5f5f7220 */ /* 0x000fe20000400000 */
[----:B------:R-:W-:Y:S01]  /*7e80*/  F2FP.F16.F32.PACK_AB R89, RZ, R89 ;  /* 0x00000059ff59723e */ /* 0x000fe200000000ff */
[----:B------:R-:W-:Y:S01]  /*7e90*/  IMAD.X R11, R6, 0x1, R9, P5 ;  /* 0x00000001060b7824 */ /* 0x000fe200028e0609 */
[----:B------:R-:W-:Y:S01]  /*7ea0*/  F2FP.F16.F32.PACK_AB R90, RZ, R90 ;  /* 0x0000005aff5a723e */ /* 0x000fe200000000ff */
[-C--:B------:R-:W-:Y:S01]  /*7eb0*/  FMUL R96, R96, R154.reuse ;  /* 0x0000009a60607220 */ /* 0x080fe20000400000 */
[----:B------:R-:W-:Y:S01]  /*7ec0*/  F2FP.F16.F32.PACK_AB R91, RZ, R91 ;  /* 0x0000005bff5b723e */ /* 0x000fe200000000ff */
[----:B------:R-:W-:Y:S01]  /*7ed0*/  @P2 STG.E.U16 desc[UR36][R8.64+0x2], R89 ;  /* 0x0000025908002986 */ /* 0x000fe2000c101524 */
[C---:B------:R-:W-:Y:S01]  /*7ee0*/  ISETP.GT.AND P5, PT, R0.reuse, 0x9, P3 ;  /* 0x000000090000780c */ /* 0x040fe20001fa4270 */
[-C--:B------:R-:W-:Y:S01]  /*7ef0*/  FMUL R97, R97, R154.reuse ;  /* 0x0000009a61617220 */ /* 0x080fe20000400000 */
[C---:B------:R-:W-:Y:S01]  /*7f00*/  ISETP.GT.AND P2, PT, R0.reuse, 0x8, P0 ;  /* 0x000000080000780c */ /* 0x040fe20000744270 */
[----:B------:R-:W-:Y:S01]  /*7f10*/  @P4 STG.E.U16 desc[UR36][R10.64], R90 ;  /* 0x0000005a0a004986 */ /* 0x000fe2000c101524 */
[----:B------:R-:W-:Y:S01]  /*7f20*/  ISETP.GT.AND P4, PT, R0, 0x8, P3 ;  /* 0x000000080000780c */ /* 0x000fe20001f84270 */
[----:B------:R-:W-:Y:S01]  /*7f30*/  FMUL R98, R98, R154 ;  /* 0x0000009a62627220 */ /* 0x000fe20000400000 */
[----:B------:R-:W-:Y:S01]  /*7f40*/  F2FP.F16.F32.PACK_AB R92, RZ, R92 ;  /* 0x0000005cff5c723e */ /* 0x000fe200000000ff */
[----:B------:R-:W-:Y:S01]  /*7f50*/  @P1 STG.E.U16 desc[UR36][R10.64+0x2], R91 ;  /* 0x0000025b0a001986 */ /* 0x000fe2000c101524 */
[----:B------:R-:W-:Y:S01]  /*7f60*/  ISETP.GT.AND P1, PT, R0, 0x9, P0 ;  /* 0x000000090000780c */ /* 0x000fe20000724270 */
[-C--:B------:R-:W-:Y:S01]  /*7f70*/  FMUL R99, R99, R154.reuse ;  /* 0x0000009a63637220 */ /* 0x080fe20000400000 */
[----:B------:R-:W-:Y:S01]  /*7f80*/  F2FP.F16.F32.PACK_AB R93, RZ, R93 ;  /* 0x0000005dff5d723e */ /* 0x000fe200000000ff */
[----:B------:R-:W-:Y:S01]  /*7f90*/  FMUL R100, R100, R154 ;  /* 0x0000009a64647220 */ /* 0x000fe20000400000 */
[----:B------:R-:W-:Y:S01]  /*7fa0*/  F2FP.F16.F32.PACK_AB R94, RZ, R94 ;  /* 0x0000005eff5e723e */ /* 0x000fe200000000ff */
[-C--:B------:R-:W-:Y:S01]  /*7fb0*/  FMUL R101, R101, R154.reuse ;  /* 0x0000009a65657220 */ /* 0x080fe20000400000 */
[----:B------:R-:W-:Y:S01]  /*7fc0*/  F2FP.F16.F32.PACK_AB R95, RZ, R95 ;  /* 0x0000005fff5f723e */ /* 0x000fe200000000ff */
[----:B------:R-:W-:Y:S01]  /*7fd0*/  FMUL R102, R102, R154 ;  /* 0x0000009a66667220 */ /* 0x000fe20000400000 */
[----:B------:R-:W-:Y:S01]  /*7fe0*/  F2FP.F16.F32.PACK_AB R96, RZ, R96 ;  /* 0x00000060ff60723e */ /* 0x000fe200000000ff */
[----:B------:R-:W-:Y:S01]  /*7ff0*/  @P4 STG.E.U16 desc[UR36][R8.64+0x10], R92 ;  /* 0x0000105c08004986 */ /* 0x000fe2000c101524 */
[C---:B------:R-:W-:Y:S01]  /*8000*/  ISETP.GT.AND P4, PT, R0.reuse, 0x10, P3 ;  /* 0x000000100000780c */ /* 0x040fe20001f84270 */
[-C--:B------:R-:W-:Y:S01]  /*8010*/  FMUL R103, R103, R154.reuse ;  /* 0x0000009a67677220 */ /* 0x080fe20000400000 */
[----:B------:R-:W-:Y:S01]  /*8020*/  F2FP.F16.F32.PACK_AB R97, RZ, R97 ;  /* 0x00000061ff61723e */ /* 0x000fe200000000ff */
[----:B------:R-:W-:Y:S01]  /*8030*/  @P5 STG.E.U16 desc[UR36][R8.64+0x12], R93 ;  /* 0x0000125d08005986 */ /* 0x000fe2000c101524 */
[----:B------:R-:W-:Y:S01]  /*8040*/  ISETP.GT.AND P5, PT, R0, 0x11, P0 ;  /* 0x000000110000780c */ /* 0x000fe200007a4270 */
        /* <DEDUP_REMOVED lines=74> */
[-C--:B------:R-:W-:Y:S01]  /*84f0*/  FMUL R125, R125, R154.reuse ;  /* 0x0000009a7d7d7220 */ /* 0x080fe20000400000 */
[----:B------:R-:W-:Y:S01]  /*8500*/  F2FP.F16.F32.PACK_AB R119, RZ, R119 ;  /* 0x00000077ff77723e */ /* 0x000fe200000000ff */
[----:B------:R-:W-:Y:S01]  /*8510*/  FMUL R126, R126, R154 ;  /* 0x0000009a7e7e7220 */ /* 0x000fe20000400000 */
[----:B------:R-:W-:Y:S01]  /*8520*/  F2FP.F16.F32.PACK_AB R120, RZ, R120 ;  /* 0x00000078ff78723e */ /* 0x000fe200000000ff */
        /* <DEDUP_REMOVED lines=64> */
[----:B------:R-:W-:Y:S01]  /*8930*/  FMUL R145, R145, R154 ;  /* 0x0000009a91917220 */ /* 0x000fe20000400000 */
[----:B------:R-:W-:Y:S01]  /*8940*/  F2FP.F16.F32.PACK_AB R139, RZ, R139 ;  /* 0x0000008bff8b723e */ /* 0x000fe200000000ff */
[----:B------:R-:W-:Y:S01]  /*8950*/  IMAD.SHL.U32 R21, R4, 0x100, RZ ;  /* 0x0000010004157824 */ /* 0x000fe200078e00ff */
[----:B------:R-:W-:Y:S01]  /*8960*/  F2FP.F16.F32.PACK_AB R140, RZ, R140 ;  /* 0x0000008cff8c723e */ /* 0x000fe200000000ff */
[----:B------:R-:W-:Y:S01]  /*8970*/  @P1 STG.E.U16 desc[UR36][R8.64+0x90], R124 ;  /* 0x0000907c08001986 */ /* 0x000fe2000c101524 */
[----:B------:R-:W-:Y:S01]  /*8980*/  ISETP.GT.AND P1, PT, R0, 0x50, P3 ;  /* 0x000000500000780c */ /* 0x000fe20001f24270 */
[-C--:B------:R-:W-:Y:S01]  /*8990*/  FMUL R146, R146, R154.reuse ;  /* 0x0000009a92927220 */ /* 0x080fe20000400000 */
[----:B------:R-:W-:Y:S01]  /*89a0*/  F2FP.F16.F32.PACK_AB R141, RZ, R141 ;  /* 0x0000008dff8d723e */ /* 0x000fe200000000ff */
[----:B------:R-:W-:Y:S01]  /*89b0*/  @P2 STG.E.U16 desc[UR36][R8.64+0x92], R125 ;  /* 0x0000927d08002986 */ /* 0x000fe2000c101524 */
[C---:B------:R-:W-:Y:S01]  /*89c0*/  ISETP.GT.AND P2, PT, R0.reuse, 0x51, P3 ;  /* 0x000000510000780c */ /* 0x040fe20001f44270 */
[----:B------:R-:W-:Y:S01]  /*89d0*/  FMUL R147, R147, R154 ;  /* 0x0000009a93937220 */ /* 0x000fe20000400000 */
        /* <DEDUP_REMOVED lines=12> */
[----:B------:R-:W-:Y:S01]  /*8aa0*/  SHF.L.U64.HI R15, R4, 0x8, R5 ;  /* 0x00000008040f7819 */ /* 0x000fe20000010205 */
[----:B------:R-:W-:Y:S01]  /*8ab0*/  @P2 STG.E.U16 desc[UR36][R8.64+0xa2], R129 ;  /* 0x0000a28108002986 */ /* 0x000fe2000c101524 */
[C---:B------:R-:W-:Y:S01]  /*8ac0*/  ISETP.GT.AND P2, PT, R0.reuse, 0x59, P3 ;  /* 0x000000590000780c */ /* 0x040fe20001f44270 */
        /* <DEDUP_REMOVED lines=56> */
[----:B------:R-:W-:Y:S01]  /*8e50*/  FMUL R39, R39, R154 ;  /* 0x0000009a27277220 */ /* 0x000fe20000400000 */
[----:B------:R-:W-:Y:S01]  /*8e60*/  F2FP.F16.F32.PACK_AB R33, RZ, R33 ;  /* 0x00000021ff21723e */ /* 0x000fe200000000ff */
[----:B------:R-:W-:Y:S01]  /*8e70*/  @P2 STG.E.U16 desc[UR36][R10.64+0xd0], R142 ;  /* 0x0000d08e0a002986 */ /* 0x000fe2000c101524 */
[----:B------:R-:W-:Y:S01]  /*8e80*/  F2FP.F16.F32.PACK_AB R34, RZ, R34 ;  /* 0x00000022ff22723e */ /* 0x000fe200000000ff */
[-C--:B------:R-:W-:Y:S01]  /*8e90*/  FMUL R40, R40, R154.reuse ;  /* 0x0000009a28287220 */ /* 0x080fe20000400000 */
[----:B------:R-:W-:Y:S01]  /*8ea0*/  F2FP.F16.F32.PACK_AB R35, RZ, R35 ;  /* 0x00000023ff23723e */ /* 0x000fe200000000ff */
[----:B------:R-:W-:Y:S01]  /*8eb0*/  FMUL R41, R41, R154 ;  /* 0x0000009a29297220 */ /* 0x000fe20000400000 */
[----:B------:R-:W-:Y:S01]  /*8ec0*/  F2FP.F16.F32.PACK_AB R36, RZ, R36 ;  /* 0x00000024ff24723e */ /* 0x000fe200000000ff */
[----:B------:R-:W-:Y:S01]  /*8ed0*/  @P4 STG.E.U16 desc[UR36][R10.64+0xd2], R143 ;  /* 0x0000d28f0a004986 */ /* 0x000fe2000c101524 */
[----:B------:R-:W-:Y:S01]  /*8ee0*/  ISETP.GT.AND P4, PT, R0, 0x71, P0 ;  /* 0x000000710000780c */ /* 0x000fe20000784270 */
[----:B------:R-:W-:Y:S01]  /*8ef0*/  FMUL R42, R42, R154 ;  /* 0x0000009a2a2a7220 */ /* 0x000fe20000400000 */
[----:B------:R-:W-:Y:S01]  /*8f00*/  F2FP.F16.F32.PACK_AB R37, RZ, R37 ;  /* 0x00000025ff25723e */ /* 0x000fe200000000ff */
[----:B------:R-:W-:Y:S01]  /*8f10*/  @P5 STG.E.U16 desc[UR36][R8.64+0xe0], R144 ;  /* 0x0000e09008005986 */ /* 0x000fe2000c101524 */
[----:B------:R-:W-:Y:S01]  /*8f20*/  ISETP.GT.AND P5, PT, R0, 0x70, P0 ;  /* 0x000000700000780c */ /* 0x000fe200007a4270 */
[----:B------:R-:W-:Y:S01]  /*8f30*/  @P1 IMAD.MOV.U32 R4, RZ, RZ, R8 ;  /* 0x000000ffff041224 */ /* 0x000fe200078e0008 */
[----:B------:R-:W-:Y:S01]  /*8f40*/  F2FP.F16.F32.PACK_AB R38, RZ, R38 ;  /* 0x00000026ff26723e */ /* 0x000fe200000000ff */
[----:B------:R-:W-:Y:S01]  /*8f50*/  @P1 IMAD.MOV.U32 R5, RZ, RZ, R9 ;  /* 0x000000ffff051224 */ /* 0x000fe200078e0009 */
[----:B------:R-:W-:Y:S01]  /*8f60*/  F2FP.F16.F32.PACK_AB R39, RZ, R39 ;  /* 0x00000027ff27723e */ /* 0x000fe200000000ff */
[----:B------:R-:W-:Y:S01]  /*8f70*/  FMUL R43, R43, R154 ;  /* 0x0000009a2b2b7220 */ /* 0x000fe20000400000 */
[----:B------:R-:W-:Y:S01]  /*8f80*/  F2FP.F16.F32.PACK_AB R40, RZ, R40 ;  /* 0x00000028ff28723e */ /* 0x000fe200000000ff */
[----:B------:R-:W-:Y:S01]  /*8f90*/  FMUL R44, R44, R154 ;  /* 0x0000009a2c2c7220 */ /* 0x000fe20000400000 */
[----:B------:R0:W-:Y:S01]  /*8fa0*/  @P1 STG.E.U16 desc[UR36][R4.64+0xe2], R145 ;  /* 0x0000e29104001986 */ /* 0x0001e2000c101524 */
[----:B------:R-:W-:Y:S01]  /*8fb0*/  IADD3 R12, P1, P2, R7, R8, R21 ;  /* 0x00000008070c7210 */ /* 0x000fe20007a3e015 */
[-C--:B------:R-:W-:Y:S01]  /*8fc0*/  FMUL R45, R45, R154.reuse ;  /* 0x0000009a2d2d7220 */ /* 0x080fe20000400000 */
[----:B------:R-:W-:Y:S01]  /*8fd0*/  F2FP.F16.F32.PACK_AB R41, RZ, R41 ;  /* 0x00000029ff29723e */ /* 0x000fe200000000ff */
[-C--:B------:R-:W-:Y:S01]  /*8fe0*/  FMUL R46, R46, R154.reuse ;  /* 0x0000009a2e2e7220 */ /* 0x080fe20000400000 */
[----:B------:R-:W-:Y:S01]  /*8ff0*/  IADD3.X R13, R6, R9, R15, P1, P2 ;  /* 0x00000009060d7210 */ /* 0x000fe20000fe440f */
[-C--:B------:R-:W-:Y:S01]  /*9000*/  FMUL R47, R47, R154.reuse ;  /* 0x0000009a2f2f7220 */ /* 0x080fe20000400000 */
[C---:B------:R-:W-:Y:S01]  /*9010*/  ISETP.GT.AND P1, PT, R3.reuse, 0x80, PT ;  /* 0x000000800300780c */ /* 0x040fe20003f24270 */
[-C--:B------:R-:W-:Y:S01]  /*9020*/  FMUL R48, R48, R154.reuse ;  /* 0x0000009a30307220 */ /* 0x080fe20000400000 */
[----:B------:R-:W-:Y:S01]  /*9030*/  ISETP.GT.AND P2, PT, R3, 0x88, PT ;  /* 0x000000880300780c */ /* 0x000fe20003f44270 */
[----:B------:R-:W-:Y:S01]  /*9040*/  FMUL R49, R49, R154 ;  /* 0x0000009a31317220 */ /* 0x000fe20000400000 */
[----:B------:R-:W-:Y:S01]  /*9050*/  F2FP.F16.F32.PACK_AB R42, RZ, R42 ;  /* 0x0000002aff2a723e */ /* 0x000fe200000000ff */
[----:B0-----:R-:W-:Y:S01]  /*9060*/  @P5 IMAD.MOV.U32 R4, RZ, RZ, R10 ;  /* 0x000000ffff045224 */ /* 0x001fe200078e000a */
[----:B------:R-:W-:Y:S01]  /*9070*/  @P5 MOV R5, R11 ;  /* 0x0000000b00055202 */ /* 0x000fe20000000f00 */
[-C--:B------:R-:W-:Y:S01]  /*9080*/  FMUL R50, R50, R154.reuse ;  /* 0x0000009a32327220 */ /* 0x080fe20000400000 */
[----:B------:R-:W-:Y:S01]  /*9090*/  F2FP.F16.F32.PACK_AB R43, RZ, R43 ;  /* 0x0000002bff2b723e */ /* 0x000fe200000000ff */
[----:B------:R-:W-:Y:S01]  /*90a0*/  FMUL R51, R51, R154 ;  /* 0x0000009a33337220 */ /* 0x000fe20000400000 */
[----:B------:R-:W-:Y:S01]  /*90b0*/  F2FP.F16.F32.PACK_AB R44, RZ, R44 ;  /* 0x0000002cff2c723e */ /* 0x000fe200000000ff */
[----:B------:R0:W-:Y:S01]  /*90c0*/  @P5 STG.E.U16 desc[UR36][R4.64+0xe0], R146 ;  /* 0x0000e09204005986 */ /* 0x0001e2000c101524 */
[----:B------:R-:W-:Y:S01]  /*90d0*/  ISETP.GT.AND P5, PT, R0, 0x78, P3 ;  /* 0x000000780000780c */ /* 0x000fe20001fa4270 */
[-C--:B------:R-:W-:Y:S01]  /*90e0*/  FMUL R52, R52, R154.reuse ;  /* 0x0000009a34347220 */ /* 0x080fe20000400000 */
[C---:B------:R-:W-:Y:S01]  /*90f0*/  ISETP.GT.AND P3, PT, R0.reuse, 0x79, P3 ;  /* 0x000000790000780c */ /* 0x040fe20001f64270 */
[----:B------:R-:W-:Y:S01]  /*9100*/  @P4 STG.E.U16 desc[UR36][R10.64+0xe2], R147 ;  /* 0x0000e2930a004986 */ /* 0x000fe2000c101524 */
[C---:B------:R-:W-:Y:S01]  /*9110*/  ISETP.GT.AND P4, PT, R0.reuse, 0x78, P0 ;  /* 0x000000780000780c */ /* 0x040fe20000784270 */
[-C--:B------:R-:W-:Y:S01]  /*9120*/  FMUL R53, R53, R154.reuse ;  /* 0x0000009a35357220 */ /* 0x080fe20000400000 */
[----:B------:R-:W-:Y:S01]  /*9130*/  ISETP.GT.AND P0, PT, R0, 0x79, P0 ;  /* 0x000000790000780c */ /* 0x000fe20000704270 */
[-C--:B------:R-:W-:Y:S01]  /*9140*/  FMUL R54, R54, R154.reuse ;  /* 0x0000009a36367220 */ /* 0x080fe20000400000 */
[----:B------:R-:W-:Y:S01]  /*9150*/  F2FP.F16.F32.PACK_AB R45, RZ, R45 ;  /* 0x0000002dff2d723e */ /* 0x000fe200000000ff */
[----:B------:R-:W-:Y:S01]  /*9160*/  FMUL R55, R55, R154 ;  /* 0x0000009a37377220 */ /* 0x000fe20000400000 */
[----:B------:R-:W-:Y:S01]  /*9170*/  F2FP.F16.F32.PACK_AB R46, RZ, R46 ;  /* 0x0000002eff2e723e */ /* 0x000fe200000000ff */
[----:B------:R-:W-:Y:S01]  /*9180*/  FMUL R56, R56, R154 ;  /* 0x0000009a38387220 */ /* 0x000fe20000400000 */
[----:B------:R-:W-:Y:S01]  /*9190*/  F2FP.F16.F32.PACK_AB R47, RZ, R47 ;  /* 0x0000002fff2f723e */ /* 0x000fe200000000ff */
[----:B------:R-:W-:Y:S01]  /*91a0*/  @P5 STG.E.U16 desc[UR36][R8.64+0xf0], R148 ;  /* 0x0000f09408005986 */ /* 0x000fe2000c101524 */
[----:B0-----:R-:W-:Y:S01]  /*91b0*/  IADD3 R4, P5, R21, R8, RZ ;  /* 0x0000000815047210 */ /* 0x001fe20007fbe0ff */
[----:B------:R-:W-:Y:S01]  /*91c0*/  FMUL R57, R57, R154 ;  /* 0x0000009a39397220 */ /* 0x000fe20000400000 */
[----:B------:R-:W-:Y:S01]  /*91d0*/  F2FP.F16.F32.PACK_AB R48, RZ, R48 ;  /* 0x00000030ff30723e */ /* 0x000fe200000000ff */
[----:B------:R0:W-:Y:S01]  /*91e0*/  @P3 STG.E.U16 desc[UR36][R8.64+0xf2], R149 ;  /* 0x0000f29508003986 */ /* 0x0001e2000c101524 */
[C---:B------:R-:W-:Y:S01]  /*91f0*/  ISETP.GT.AND P3, PT, R0.reuse, RZ, P1 ;  /* 0x000000ff0000720c */ /* 0x040fe20000f64270 */
[----:B------:R-:W-:Y:S01]  /*9200*/  IMAD.X R5, R15, 0x1, R9, P5 ;  /* 0x000000010f057824 */ /* 0x000fe200028e0609 */
[C---:B------:R-:W-:Y:S01]  /*9210*/  ISETP.GT.AND P5, PT, R0.reuse, RZ, P2 ;  /* 0x000000ff0000720c */ /* 0x040fe200017a4270 */
        /* <DEDUP_REMOVED lines=14> */
[----:B------:R-:W-:Y:S01]  /*9300*/  @P4 STG.E.U16 desc[UR36][R4.64+0x2], R25 ;  /* 0x0000021904004986 */ /* 0x000fe2000c101524 */
[----:B------:R-:W-:Y:S01]  /*9310*/  IADD3 R14, P4, R7, R4, RZ ;  /* 0x00000004070e7210 */ /* 0x000fe20007f9e0ff */
[--C-:B------:R-:W-:Y:S01]  /*9320*/  IMAD.X R9, R6, 0x1, R5.reuse, P3 ;  /* 0x0000000106097824 */ /* 0x100fe200018e0605 */
[----:B------:R-:W-:Y:S01]  /*9330*/  ISETP.GT.AND P3, PT, R0, 0x9, P2 ;  /* 0x000000090000780c */ /* 0x000fe20001764270 */
[-C--:B------:R-:W-:Y:S01]  /*9340*/  FMUL R62, R62, R154.reuse ;  /* 0x0000009a3e3e7220 */ /* 0x080fe20000400000 */
[----:B------:R-:W-:Y:S01]  /*9350*/  F2FP.F16.F32.PACK_AB R53, RZ, R53 ;  /* 0x00000035ff35723e */ /* 0x000fe200000000ff */
[----:B------:R-:W-:Y:S01]  /*9360*/  IMAD.X R15, R6, 0x1, R5, P4 ;  /* 0x00000001060f7824 */ /* 0x000fe200020e0605 */
[----:B------:R-:W-:Y:S01]  /*9370*/  ISETP.GT.AND P4, PT, R0, 0x8, P1 ;  /* 0x000000080000780c */ /* 0x000fe20000f84270 */
[----:B------:R-:W-:Y:S01]  /*9380*/  FMUL R63, R63, R154 ;  /* 0x0000009a3f3f7220 */ /* 0x000fe20000400000 */
[----:B------:R-:W-:Y:S01]  /*9390*/  F2FP.F16.F32.PACK_AB R54, RZ, R54 ;  /* 0x00000036ff36723e */ /* 0x000fe200000000ff */
[-C--:B------:R-:W-:Y:S01]  /*93a0*/  FMUL R64, R64, R154.reuse ;  /* 0x0000009a40407220 */ /* 0x080fe20000400000 */
        /* <DEDUP_REMOVED lines=9> */
[----:B------:R-:W-:Y:S01]  /*9440*/  @P4 STG.E.U16 desc[UR36][R4.64+0x10], R28 ;  /* 0x0000101c04004986 */ /* 0x000fe2000c101524 */
[----:B------:R-:W-:Y:S01]  /*9450*/  ISETP.GT.AND P4, PT, R0, 0x10, P1 ;  /* 0x000000100000780c */ /* 0x000fe20000f84270 */
[-C--:B------:R-:W-:Y:S01]  /*9460*/  FMUL R68, R68, R154.reuse ;  /* 0x0000009a44447220 */ /* 0x080fe20000400000 */
[----:B------:R-:W-:Y:S01]  /*9470*/  F2FP.F16.F32.PACK_AB R57, RZ, R57 ;  /* 0x00000039ff39723e */ /* 0x000fe200000000ff */
[-C--:B------:R-:W-:Y:S01]  /*9480*/  FMUL R69, R69, R154.reuse ;  /* 0x0000009a45457220 */ /* 0x080fe20000400000 */
        /* <DEDUP_REMOVED lines=14> */
[----:B------:R-:W-:Y:S01]  /*9570*/  FMUL R73, R73, R154 ;  /* 0x0000009a49497220 */ /* 0x000fe20000400000 */
[----:B------:R-:W-:Y:S01]  /*9580*/  F2FP.F16.F32.PACK_AB R61, RZ, R61 ;  /* 0x0000003dff3d723e */ /* 0x000fe200000000ff */
[----:B------:R-:W-:Y:S01]  /*9590*/  @P5 STG.E.U16 desc[UR36][R4.64+0x22], R33 ;  /* 0x0000222104005986 */ /* 0x000fe2000c101524 */
[----:B------:R-:W-:Y:S01]  /*95a0*/  ISETP.GT.AND P5, PT, R0, 0x19, P1 ;  /* 0x000000190000780c */ /* 0x000fe20000fa4270 */
[--C-:B------:R-:W-:Y:S01]  /*95b0*/  @P0 IMAD.MOV.U32 R6, RZ, RZ, R12.reuse ;  /* 0x000000ffff060224 */ /* 0x100fe200078e000c */
[----:B------:R-:W-:Y:S01]  /*95c0*/  F2FP.F16.F32.PACK_AB R62, RZ, R62 ;  /* 0x0000003eff3e723e */ /* 0x000fe200000000ff */
[--C-:B------:R-:W-:Y:S01]  /*95d0*/  @P0 IMAD.MOV.U32 R7, RZ, RZ, R13.reuse ;  /* 0x000000ffff070224 */ /* 0x100fe200078e000d */
[----:B------:R-:W-:Y:S01]  /*95e0*/  F2FP.F16.F32.PACK_AB R63, RZ, R63 ;  /* 0x0000003fff3f723e */ /* 0x000fe200000000ff */
[----:B------:R-:W-:Y:S01]  /*95f0*/  FMUL R74, R74, R154 ;  /* 0x0000009a4a4a7220 */ /* 0x000fe20000400000 */
[----:B------:R-:W-:Y:S01]  /*9600*/  F2FP.F16.F32.PACK_AB R64, RZ, R64 ;  /* 0x00000040ff40723e */ /* 0x000fe200000000ff */
[-C--:B------:R-:W-:Y:S01]  /*9610*/  FMUL R75, R75, R154.reuse ;  /* 0x0000009a4b4b7220 */ /* 0x080fe20000400000 */
[----:B------:R0:W-:Y:S01]  /*9620*/  @P0 STG.E.U16 desc[UR36][R6.64+0x20], R34 ;  /* 0x0000202206000986 */ /* 0x0001e2000c101524 */
        /* <DEDUP_REMOVED lines=9> */
[----:B------:R-:W-:Y:S01]  /*96c0*/  FMUL R80, R80, R154 ;  /* 0x0000009a50507220 */ /* 0x000fe20000400000 */
[----:B------:R-:W-:Y:S01]  /*96d0*/  F2FP.F16.F32.PACK_AB R69, RZ, R69 ;  /* 0x00000045ff45723e */ /* 0x000fe200000000ff */
[--C-:B0-----:R-:W-:Y:S01]  /*96e0*/  @P3 IMAD.MOV.U32 R7, RZ, RZ, R13.reuse ;  /* 0x000000ffff073224 */ /* 0x101fe200078e000d */
[----:B------:R-:W-:Y:S01]  /*96f0*/  @P3 MOV R6, R12 ;  /* 0x0000000c00063202 */ /* 0x000fe20000000f00 */
[----:B------:R-:W-:Y:S01]  /*9700*/  FMUL R81, R81, R154 ;  /* 0x0000009a51517220 */ /* 0x000fe20000400000 */
[----:B------:R-:W-:Y:S01]  /*9710*/  F2FP.F16.F32.PACK_AB R70, RZ, R70 ;  /* 0x00000046ff46723e */ /* 0x000fe200000000ff */
[-C--:B------:R-:W-:Y:S01]  /*9720*/  FMUL R82, R82, R154.reuse ;  /* 0x0000009a52527220 */ /* 0x080fe20000400000 */
[----:B------:R-:W-:Y:S01]  /*9730*/  F2FP.F16.F32.PACK_AB R71, RZ, R71 ;  /* 0x00000047ff47723e */ /* 0x000fe200000000ff */
[----:B------:R0:W-:Y:S01]  /*9740*/  @P3 STG.E.U16 desc[UR36][R6.64+0x22], R35 ;  /* 0x0000222306003986 */ /* 0x0001e2000c101524 */
        /* <DEDUP_REMOVED lines=11> */
[----:B0-----:R-:W-:Y:S01]  /*9800*/  @P0 IMAD.MOV.U32 R6, RZ, RZ, R12 ;  /* 0x000000ffff060224 */ /* 0x001fe200078e000c */
[----:B------:R-:W-:Y:S01]  /*9810*/  F2FP.F16.F32.PACK_AB R75, RZ, R75 ;  /* 0x0000004bff4b723e */ /* 0x000fe200000000ff */
[----:B------:R-:W-:Y:S01]  /*9820*/  @P0 IMAD.MOV.U32 R7, RZ, RZ, R13 ;  /* 0x000000ffff070224 */ /* 0x000fe200078e000d */
[----:B------:R-:W-:Y:S01]  /*9830*/  F2FP.F16.F32.PACK_AB R76, RZ, R76 ;  /* 0x0000004cff4c723e */ /* 0x000fe200000000ff */
[-C--:B------:R-:W-:Y:S01]  /*9840*/  FMUL R86, R86, R154.reuse ;  /* 0x0000009a56567220 */ /* 0x080fe20000400000 */
[----:B------:R-:W-:Y:S01]  /*9850*/  F2FP.F16.F32.PACK_AB R77, RZ, R77 ;  /* 0x0000004dff4d723e */ /* 0x000fe200000000ff */
[----:B------:R-:W-:Y:S01]  /*9860*/  FMUL R87, R87, R154 ;  /* 0x0000009a57577220 */ /* 0x000fe20000400000 */
[----:B------:R0:W-:Y:S01]  /*9870*/  @P0 STG.E.U16 desc[UR36][R6.64+0x30], R38 ;  /* 0x0000302606000986 */ /* 0x0001e2000c101524 */
[----:B------:R-:W-:-:S02]  /*9880*/  ISETP.GT.AND P0, PT, R0, 0x20, P2 ;  /* 0x000000200000780c */ /* 0x000fc40001704270 */
[----:B------:R-:W-:Y:S02]  /*9890*/  F2FP.F16.F32.PACK_AB R78, RZ, R78 ;  /* 0x0000004eff4e723e */ /* 0x000fe400000000ff */
[----:B------:R-:W-:Y:S02]  /*98a0*/  F2FP.F16.F32.PACK_AB R79, RZ, R79 ;  /* 0x0000004fff4f723e */ /* 0x000fe400000000ff */
[----:B------:R-:W-:Y:S02]  /*98b0*/  F2FP.F16.F32.PACK_AB R80, RZ, R80 ;  /* 0x00000050ff50723e */ /* 0x000fe400000000ff */
[----:B------:R-:W-:Y:S02]  /*98c0*/  F2FP.F16.F32.PACK_AB R81, RZ, R81 ;  /* 0x00000051ff51723e */ /* 0x000fe400000000ff */
[----:B------:R-:W-:Y:S01]  /*98d0*/  F2FP.F16.F32.PACK_AB R82, RZ, R82 ;  /* 0x00000052ff52723e */ /* 0x000fe200000000ff */
[----:B0-----:R-:W-:Y:S01]  /*98e0*/  @P3 IMAD.MOV.U32 R6, RZ, RZ, R12 ;  /* 0x000000ffff063224 */ /* 0x001fe200078e000c */
[----:B------:R-:W-:Y:S01]  /*98f0*/  F2FP.F16.F32.PACK_AB R83, RZ, R83 ;  /* 0x00000053ff53723e */ /* 0x000fe200000000ff */
[----:B------:R-:W-:Y:S01]  /*9900*/  @P3 IMAD.MOV.U32 R7, RZ, RZ, R13 ;  /* 0x000000ffff073224 */ /* 0x000fe200078e000d */
[----:B------:R-:W-:-:S02]  /*9910*/  F2FP.F16.F32.PACK_AB R84, RZ, R84 ;  /* 0x00000054ff54723e */ /* 0x000fc400000000ff */
[----:B------:R-:W-:Y:S02]  /*9920*/  F2FP.F16.F32.PACK_AB R85, RZ, R85 ;  /* 0x00000055ff55723e */ /* 0x000fe400000000ff */
[----:B------:R0:W-:Y:S01]  /*9930*/  @P3 STG.E.U16 desc[UR36][R6.64+0x32], R39 ;  /* 0x0000322706003986 */ /* 0x0001e2000c101524 */
[C---:B------:R-:W-:Y:S02]  /*9940*/  ISETP.GT.AND P3, PT, R0.reuse, 0x21, P2 ;  /* 0x000000210000780c */ /* 0x040fe40001764270 */
[----:B------:R-:W-:Y:S01]  /*9950*/  F2FP.F16.F32.PACK_AB R86, RZ, R86 ;  /* 0x00000056ff56723e */ /* 0x000fe200000000ff */
[----:B------:R-:W-:Y:S01]  /*9960*/  @P4 STG.E.U16 desc[UR36][R4.64+0x40], R40 ;  /* 0x0000402804004986 */ /* 0x000fe2000c101524 */
[C---:B------:R-:W-:Y:S02]  /*9970*/  ISETP.GT.AND P4, PT, R0.reuse, 0x28, P1 ;  /* 0x000000280000780c */ /* 0x040fe40000f84270 */
[----:B------:R-:W-:Y:S01]  /*9980*/  F2FP.F16.F32.PACK_AB R87, RZ, R87 ;  /* 0x00000057ff57723e */ /* 0x000fe200000000ff */
[----:B------:R-:W-:Y:S01]  /*9990*/  @P5 STG.E.U16 desc[UR36][R4.64+0x42], R41 ;  /* 0x0000422904005986 */ /* 0x000fe2000c101524 */
[----:B------:R-:W-:-:S02]  /*99a0*/  ISETP.GT.AND P5, PT, R0, 0x29, P1 ;  /* 0x000000290000780c */ /* 0x000fc40000fa4270 */
[----:B0-----:R-:W-:Y:S01]  /*99b0*/  @P0 MOV R6, R12 ;  /* 0x0000000c00060202 */ /* 0x001fe20000000f00 */
[----:B------:R-:W-:-:S05]  /*99c0*/  @P0 IMAD.MOV.U32 R7, RZ, RZ, R13 ;  /* 0x000000ffff070224 */ /* 0x000fca00078e000d */
[----:B------:R0:W-:Y:S01]  /*99d0*/  @P0 STG.E.U16 desc[UR36][R6.64+0x40], R42 ;  /* 0x0000402a06000986 */ /* 0x0001e2000c101524 */
[----:B------:R-:W-:Y:S01]  /*99e0*/  ISETP.GT.AND P0, PT, R0, 0x28, P2 ;  /* 0x000000280000780c */ /* 0x000fe20001704270 */
[----:B0-----:R-:W-:Y:S02]  /*99f0*/  @P3 IMAD.MOV.U32 R6, RZ, RZ, R12 ;  /* 0x000000ffff063224 */ /* 0x001fe400078e000c */
[----:B------:R-:W-:-:S05]  /*9a00*/  @P3 IMAD.MOV.U32 R7, RZ, RZ, R13 ;  /* 0x000000ffff073224 */ /* 0x000fca00078e000d */
[----:B------:R0:W-:Y:S01]  /*9a10*/  @P3 STG.E.U16 desc[UR36][R6.64+0x42], R43 ;  /* 0x0000422b06003986 */ /* 0x0001e2000c101524 */
[----:B------:R-:W-:-:S03]  /*9a20*/  ISETP.GT.AND P3, PT, R0, 0x29, P2 ;  /* 0x000000290000780c */ /* 0x000fc60001764270 */
[----:B------:R-:W-:Y:S01]  /*9a30*/  @P4 STG.E.U16 desc[UR36][R4.64+0x50], R44 ;  /* 0x0000502c04004986 */ /* 0x000fe2000c101524 */
[----:B------:R-:W-:-:S03]  /*9a40*/  ISETP.GT.AND P4, PT, R0, 0x30, P1 ;  /* 0x000000300000780c */ /* 0x000fc60000f84270 */
[----:B------:R-:W-:Y:S01]  /*9a50*/  @P5 STG.E.U16 desc[UR36][R4.64+0x52], R45 ;  /* 0x0000522d04005986 */ /* 0x000fe2000c101524 */
[----:B------:R-:W-:Y:S01]  /*9a60*/  ISETP.GT.AND P5, PT, R0, 0x31, P1 ;  /* 0x000000310000780c */ /* 0x000fe20000fa4270 */
[----:B0-----:R-:W-:Y:S02]  /*9a70*/  @P0 IMAD.MOV.U32 R6, RZ, RZ, R12 ;  /* 0x000000ffff060224 */ /* 0x001fe400078e000c */
[----:B------:R-:W-:-:S05]  /*9a80*/  @P0 IMAD.MOV.U32 R7, RZ, RZ, R13 ;  /* 0x000000ffff070224 */ /* 0x000fca00078e000d */
[----:B------:R0:W-:Y:S01]  /*9a90*/  @P0 STG.E.U16 desc[UR36][R6.64+0x50], R46 ;  /* 0x0000502e06000986 */ /* 0x0001e2000c101524 */
[----:B------:R-:W-:Y:S02]  /*9aa0*/  ISETP.GT.AND P0, PT, R0, 0x30, P2 ;  /* 0x000000300000780c */ /* 0x000fe40001704270 */
[----:B0-----:R-:W-:Y:S01]  /*9ab0*/  @P3 MOV R6, R12 ;  /* 0x0000000c00063202 */ /* 0x001fe20000000f00 */
        /* <DEDUP_REMOVED lines=18> */
[----:B------:R-:W-:Y:S02]  /*9be0*/  ISETP.GT.AND P5, PT, R0, 0x41, P1 ;  /* 0x000000410000780c */ /* 0x000fe40000fa4270 */
        /* <DEDUP_REMOVED lines=79> */
[C---:B------:R-:W-:Y:S02]  /*a0e0*/  ISETP.GT.AND P3, PT, R0.reuse, 0x78, P1 ;  /* 0x000000780000780c */ /* 0x040fe40000f64270 */
[C---:B------:R-:W-:Y:S01]  /*a0f0*/  ISETP.GT.AND P1, PT, R0.reuse, 0x79, P1 ;  /* 0x000000790000780c */ /* 0x040fe20000f24270 */
[----:B------:R-:W-:Y:S01]  /*a100*/  @P4 STG.E.U16 desc[UR36][R4.64+0xe0], R80 ;  /* 0x0000e05004004986 */ /* 0x000fe2000c101524 */
[----:B------:R-:W-:-:S03]  /*a110*/  ISETP.GT.AND P4, PT, R0, 0x71, P2 ;  /* 0x000000710000780c */ /* 0x000fc60001784270 */
[----:B------:R-:W-:Y:S01]  /*a120*/  @P5 STG.E.U16 desc[UR36][R4.64+0xe2], R81 ;  /* 0x0000e25104005986 */ /* 0x000fe2000c101524 */
[C---:B------:R-:W-:Y:S02]  /*a130*/  ISETP.GT.AND P5, PT, R0.reuse, 0x78, P2 ;  /* 0x000000780000780c */ /* 0x040fe400017a4270 */
[----:B------:R-:W-:Y:S01]  /*a140*/  ISETP.GT.AND P2, PT, R0, 0x79, P2 ;  /* 0x000000790000780c */ /* 0x000fe20001744270 */
[----:B0-----:R-:W-:Y:S02]  /*a150*/  @P0 IMAD.MOV.U32 R6, RZ, RZ, R12 ;  /* 0x000000ffff060224 */ /* 0x001fe400078e000c */
[----:B------:R-:W-:-:S05]  /*a160*/  @P0 IMAD.MOV.U32 R7, RZ, RZ, R13 ;  /* 0x000000ffff070224 */ /* 0x000fca00078e000d */
[----:B------:R0:W-:Y:S02]  /*a170*/  @P0 STG.E.U16 desc[UR36][R6.64+0xe0], R82 ;  /* 0x0000e05206000986 */ /* 0x0001e4000c101524 */
[----:B0-----:R-:W-:Y:S01]  /*a180*/  @P4 MOV R6, R12 ;  /* 0x0000000c00064202 */ /* 0x001fe20000000f00 */
[----:B------:R-:W-:-:S05]  /*a190*/  @P4 IMAD.MOV.U32 R7, RZ, RZ, R13 ;  /* 0x000000ffff074224 */ /* 0x000fca00078e000d */
[----:B------:R-:W-:Y:S04]  /*a1a0*/  @P4 STG.E.U16 desc[UR36][R6.64+0xe2], R83 ;  /* 0x0000e25306004986 */ /* 0x000fe8000c101524 */
[----:B------:R-:W-:Y:S04]  /*a1b0*/  @P3 STG.E.U16 desc[UR36][R4.64+0xf0], R84 ;  /* 0x0000f05404003986 */ /* 0x000fe8000c101524 */
[----:B------:R0:W-:Y:S02]  /*a1c0*/  @P1 STG.E.U16 desc[UR36][R4.64+0xf2], R85 ;  /* 0x0000f25504001986 */ /* 0x0001e4000c101524 */
[----:B0-----:R-:W-:-:S02]  /*a1d0*/  @P5 IMAD.MOV.U32 R4, RZ, RZ, R12 ;  /* 0x000000ffff045224 */ /* 0x001fc400078e000c */
[----:B------:R-:W-:-:S05]  /*a1e0*/  @P5 IMAD.MOV.U32 R5, RZ, RZ, R13 ;  /* 0x000000ffff055224 */ /* 0x000fca00078e000d */
[----:B------:R0:W-:Y:S04]  /*a1f0*/  @P5 STG.E.U16 desc[UR36][R4.64+0xf0], R86 ;  /* 0x0000f05604005986 */ /* 0x0001e8000c101524 */
[----:B------:R0:W-:Y:S02]  /*a200*/  @P2 STG.E.U16 desc[UR36][R12.64+0xf2], R87 ;  /* 0x0000f2570c002986 */ /* 0x0001e4000c101524 */
.L_x_280:
[----:B------:R-:W-:Y:S05]  /*a210*/  BSYNC B0 ;  /* 0x0000000000007941 */ /* 0x000fea0003800000 */
.L_x_28:
[----:B------:R-:W-:Y:S01]  /*a220*/  ULDC UR4, c[0x0][0xc] ;  /* 0x0000030000047ab9 */ /* 0x000fe20000000800 */
[----:B------:R-:W-:Y:S01]  /*a230*/  ULDC UR5, c[0x0][0x10] ;  /* 0x0000040000057ab9 */ /* 0x000fe20000000800 */
[----:B0-----:R-:W0:Y:S01]  /*a240*/  LDC R3, c[0x0][0x14] ;  /* 0x00000500ff037b82 */ /* 0x001e220000000800 */
[----:B------:R-:W-:Y:S01]  /*a250*/  UIMAD.WIDE.U32 UR4, UR4, UR5, URZ ;  /* 0x00000005040472a5 */ /* 0x000fe2000f8e003f */
[----:B------:R-:W-:Y:S01]  /*a260*/  PRMT R0, RZ, 0x7610, R0 ;  /* 0x00007610ff007816 */ /* 0x000fe20000000000 */
[----:B------:R-:W-:Y:S01]  /*a270*/  IMAD.MOV.U32 R153, RZ, RZ, -0x1 ;  /* 0xffffffffff997424 */ /* 0x000fe200078e00ff */
[----:B------:R-:W-:-:S03]  /*a280*/  MOV R23, 0xffffffff ;  /* 0xffffffff00177802 */ /* 0x000fc60000000f00 */
[----:B0-----:R-:W-:-:S04]  /*a290*/  IMAD.WIDE.U32 R16, R3, UR4, R16 ;  /* 0x0000000403107c25 */ /* 0x001fc8000f8e0010 */
[----:B------:R-:W-:Y:S01]  /*a2a0*/  IMAD R3, R3, UR5, RZ ;  /* 0x0000000503037c24 */ /* 0x000fe2000f8e02ff */
[----:B------:R-:W-:Y:S02]  /*a2b0*/  ULDC.64 UR4, c[0x0][0x650] ;  /* 0x0001940000047ab9 */ /* 0x000fe40000000a00 */
[----:B------:R-:W-:Y:S01]  /*a2c0*/  ISETP.GE.U32.AND P0, PT, R16, UR4, PT ;  /* 0x0000000410007c0c */ /* 0x000fe2000bf06070 */
[----:B------:R-:W-:-:S05]  /*a2d0*/  IMAD.IADD R17, R17, 0x1, R3 ;  /* 0x0000000111117824 */ /* 0x000fca00078e0203 */
[----:B------:R-:W-:-:S13]  /*a2e0*/  ISETP.GE.U32.AND.EX P0, PT, R17, UR5, PT, P0 ;  /* 0x0000000511007c0c */ /* 0x000fda000bf06100 */
[----:B------:R-:W-:Y:S05]  /*a2f0*/  @P0 BRA `(.L_x_281) ;  /* 0x0000000400640947 */ /* 0x000fea0003800000 */
[----:B------:R-:W0:Y:S01]  /*a300*/  S2R R12, SR_CTAID.X ;  /* 0x00000000000c7919 */ /* 0x000e220000002500 */
[----:B-12---:R-:W1:Y:S01]  /*a310*/  LDC.64 R10, c[0x0][0x628] ;  /* 0x00018a00ff0a7b82 */ /* 0x006e620000000a00 */
[----:B------:R-:W-:Y:S01]  /*a320*/  ULDC UR4, c[0x0][0x150] ;  /* 0x0000540000047ab9 */ /* 0x000fe20000000800 */
[----:B------:R-:W-:Y:S01]  /*a330*/  IMAD.MOV.U32 R8, RZ, RZ, R16 ;  /* 0x000000ffff087224 */ /* 0x000fe200078e0010 */
[----:B------:R-:W2:Y:S01]  /*a340*/  S2R R24, SR_CTAID.Y ;  /* 0x0000000000187919 */ /* 0x000ea20000002600 */
[----:B------:R-:W-:-:S04]  /*a350*/  IMAD.MOV.U32 R9, RZ, RZ, R17 ;  /* 0x000000ffff097224 */ /* 0x000fc800078e0011 */
[----:B------:R-:W2:Y:S08]  /*a360*/  LDC R21, c[0x0][0x144] ;  /* 0x00005100ff157b82 */ /* 0x000eb00000000800 */
[----:B------:R-:W2:Y:S08]  /*a370*/  LDC R0, c[0x0][0x630] ;  /* 0x00018c00ff007b82 */ /* 0x000eb00000000800 */
[----:B------:R-:W2:Y:S01]  /*a380*/  LDC.64 R14, c[0x0][0x620] ;  /* 0x00018800ff0e7b82 */ /* 0x000ea20000000a00 */
[----:B-1----:R-:W-:-:S04]  /*a390*/  ISETP.NE.U32.AND P0, PT, R10, RZ, PT ;  /* 0x000000ff0a00720c */ /* 0x002fc80003f05070 */
[----:B------:R-:W-:Y:S02]  /*a3a0*/  ISETP.NE.AND.EX P0, PT, R11, RZ, PT, P0 ;  /* 0x000000ff0b00720c */ /* 0x000fe40003f05300 */
[----:B0-----:R-:W-:-:S05]  /*a3b0*/  I2FP.F32.U32 R3, R12 ;  /* 0x0000000c00037245 */ /* 0x001fca0000201000 */
[----:B------:R-:W-:-:S04]  /*a3c0*/  FMUL R3, R3, UR4 ;  /* 0x0000000403037c20 */ /* 0x000fc80008400000 */
[----:B------:R0:W1:Y:S02]  /*a3d0*/  F2I.U32.TRUNC.NTZ R20, R3 ;  /* 0x0000000300147305 */ /* 0x000064000020f000 */
[----:B------:R-:W-:Y:S05]  /*a3e0*/  @!P0 BRA `(.L_x_282) ;  /* 0x0000000000288947 */ /* 0x000fea0003800000 */
[----:B0-----:R-:W0:Y:S02]  /*a3f0*/  LDC R3, c[0x0][0x634] ;  /* 0x00018d00ff037b82 */ /* 0x001e240000000800 */
        /* <DEDUP_REMOVED lines=9> */
.L_x_282:
[----:B------:R-:W3:Y:S01]  /*a490*/  LDC.64 R28, c[0x0][0x640] ;  /* 0x00019000ff1c7b82 */ /* 0x000ee20000000a00 */
[-CC-:B--2---:R-:W-:Y:S01]  /*a4a0*/  SHF.R.U64 R23, R8, R0.reuse, R9.reuse ;  /* 0x0000000008177219 */ /* 0x184fe20000001209 */
[----:B-1----:R-:W-:Y:S01]  /*a4b0*/  IMAD.MOV R20, RZ, RZ, -R20 ;  /* 0x000000ffff147224 */ /* 0x002fe200078e0a14 */
[----:B------:R-:W-:Y:S01]  /*a4c0*/  SHF.R.U32.HI R0, RZ, R0, R9 ;  /* 0x00000000ff007219 */ /* 0x000fe20000011609 */
[----:B------:R-:W-:Y:S01]  /*a4d0*/  ULDC UR4, c[0x0][0x154] ;  /* 0x0000550000047ab9 */ /* 0x000fe20000000800 */
[----:B0-----:R-:W-:Y:S01]  /*a4e0*/  IADD3 R3, P0, RZ, -R23, RZ ;  /* 0x80000017ff037210 */ /* 0x001fe20007f1e0ff */
[----:B------:R-:W-:Y:S02]  /*a4f0*/  IMAD R21, R21, R20, R12 ;  /* 0x0000001415157224 */ /* 0x000fe400078e020c */
[----:B------:R-:W0:Y:S01]  /*a500*/  LDC R6, c[0x0][0x618] ;  /* 0x00018600ff067b82 */ /* 0x000e220000000800 */
[----:B------:R-:W-:Y:S01]  /*a510*/  IADD3.X R5, RZ, ~R0, RZ, P0, !PT ;  /* 0x80000000ff057210 */ /* 0x000fe200007fe4ff */
[----:B------:R-:W-:-:S04]  /*a520*/  IMAD.MOV.U32 R7, RZ, RZ, 0x1 ;  /* 0x00000001ff077424 */ /* 0x000fc800078e00ff */
[-C--:B------:R-:W-:Y:S02]  /*a530*/  IMAD R0, R5, R14.reuse, RZ ;  /* 0x0000000e05007224 */ /* 0x080fe400078e02ff */
[----:B------:R-:W1:Y:S01]  /*a540*/  LDC R8, c[0x0][0x608] ;  /* 0x00018200ff087b82 */ /* 0x000e620000000800 */
[----:B------:R-:W-:-:S04]  /*a550*/  IMAD.WIDE.U32 R4, R3, R14, R16 ;  /* 0x0000000e03047225 */ /* 0x000fc800078e0010 */
[----:B------:R-:W-:Y:S01]  /*a560*/  IMAD R3, R3, R15, R0 ;  /* 0x0000000f03037224 */ /* 0x000fe200078e0200 */
[----:B------:R-:W-:Y:S02]  /*a570*/  I2FP.F32.U32 R0, R24 ;  /* 0x0000001800007245 */ /* 0x000fe40000201000 */
[----:B------:R-:W2:Y:S01]  /*a580*/  LDC R26, c[0x0][0x658] ;  /* 0x00019600ff1a7b82 */ /* 0x000ea20000000800 */
[----:B------:R-:W-:Y:S01]  /*a590*/  IMAD.IADD R3, R5, 0x1, R3 ;  /* 0x0000000105037824 */ /* 0x000fe200078e0203 */
[----:B---3--:R-:W-:Y:S01]  /*a5a0*/  ISETP.NE.U32.AND P0, PT, R28, RZ, PT ;  /* 0x000000ff1c00720c */ /* 0x008fe20003f05070 */
[----:B------:R-:W-:Y:S01]  /*a5b0*/  FMUL R0, R0, UR4 ;  /* 0x0000000400007c20 */ /* 0x000fe20008400000 */
[----:B------:R-:W-:Y:S02]  /*a5c0*/  IMAD.MOV.U32 R5, RZ, RZ, -0x1 ;  /* 0xffffffffff057424 */ /* 0x000fe400078e00ff */
[----:B------:R-:W-:Y:S01]  /*a5d0*/  ISETP.NE.AND.EX P0, PT, R29, RZ, PT, P0 ;  /* 0x000000ff1d00720c */ /* 0x000fe20003f05300 */
[----:B------:R3:W2:Y:S01]  /*a5e0*/  F2I.U32.TRUNC.NTZ R13, R0 ;  /* 0x00000000000d7305 */ /* 0x0006a2000020f000 */
[----:B------:R-:W3:Y:S01]  /*a5f0*/  LDC R15, c[0x0][0x148] ;  /* 0x00005200ff0f7b82 */ /* 0x000ee20000000800 */
[----:B0-----:R-:W-:-:S02]  /*a600*/  SHF.R.U64 R12, R4, R6, R3 ;  /* 0x00000006040c7219 */ /* 0x001fc40000001203 */
[----:B------:R-:W-:-:S05]  /*a610*/  SHF.R.U32.HI R3, RZ, R6, R3 ;  /* 0x00000006ff037219 */ /* 0x000fca0000011603 */
[----:B------:R-:W0:Y:S01]  /*a620*/  LDC R20, c[0x0][0x600] ;  /* 0x00018000ff147b82 */ /* 0x000e220000000800 */
[-CC-:B-1----:R-:W-:Y:S02]  /*a630*/  SHF.R.U64 R10, R12, R8.reuse, R3.reuse ;  /* 0x000000080c0a7219 */ /* 0x182fe40000001203 */
[----:B------:R-:W-:-:S05]  /*a640*/  SHF.R.U32.HI R3, RZ, R8, R3 ;  /* 0x00000008ff037219 */ /* 0x000fca0000011603 */
[----:B------:R-:W1:Y:S01]  /*a650*/  LDC R27, c[0x0][0x648] ;  /* 0x00019200ff1b7b82 */ /* 0x000e620000000800 */
[-C--:B--2---:R-:W-:Y:S02]  /*a660*/  SHF.L.U32 R4, R5, R26.reuse, RZ ;  /* 0x0000001a05047219 */ /* 0x084fe400000006ff */
[--C-:B------:R-:W-:Y:S02]  /*a670*/  SHF.R.U64 R14, R10, R26, R3.reuse ;  /* 0x0000001a0a0e7219 */ /* 0x100fe40000001203 */
[----:B------:R-:W-:Y:S02]  /*a680*/  LOP3.LUT R25, RZ, R4, RZ, 0x33, !PT ;  /* 0x00000004ff197212 */ /* 0x000fe400078e33ff */
[-C--:B------:R-:W-:Y:S01]  /*a690*/  SHF.R.U32.HI R5, RZ, R26.reuse, R3 ;  /* 0x0000001aff057219 */ /* 0x080fe20000011603 */
[----:B------:R-:W2:Y:S01]  /*a6a0*/  LDC R30, c[0x0][0x638] ;  /* 0x00018e00ff1e7b82 */ /* 0x000ea20000000800 */
[----:B------:R-:W-:Y:S01]  /*a6b0*/  SHF.L.U32 R152, R7, R26, RZ ;  /* 0x0000001a07987219 */ /* 0x000fe200000006ff */
[----:B------:R-:W-:-:S06]  /*a6c0*/  IMAD.MOV.U32 R4, RZ, RZ, R14 ;  /* 0x000000ffff047224 */ /* 0x000fcc00078e000e */
[----:B------:R-:W0:Y:S01]  /*a6d0*/  LDC R31, c[0x0][0x610] ;  /* 0x00018400ff1f7b82 */ /* 0x000e220000000800 */
[----:B------:R-:W-:Y:S05]  /*a6e0*/  @!P0 BRA `(.L_x_283) ;  /* 0x0000000000288947 */ /* 0x000fea0003800000 */
[----:B------:R-:W4:Y:S02]  /*a6f0*/  LDC R3, c[0x0][0x64c] ;  /* 0x00019300ff037b82 */ /* 0x000f240000000800 */
[----:B----4-:R-:W-:-:S04]  /*a700*/  IADD3 R3, P0, R14, R3, RZ ;  /* 0x000000030e037210 */ /* 0x010fc80007f1e0ff */
[----:B------:R-:W-:-:S05]  /*a710*/  IADD3.X R11, RZ, R5, RZ, P0, !PT ;  /* 0x00000005ff0b7210 */ /* 0x000fca00007fe4ff */
[----:B------:R-:W-:-:S04]  /*a720*/  IMAD.WIDE.U32 R4, R11, R28, RZ ;  /* 0x0000001c0b047225 */ /* 0x000fc800078e00ff */
[----:B------:R-:W-:-:S04]  /*a730*/  IMAD.WIDE.U32 R6, P0, R3, R29, R4 ;  /* 0x0000001d03067225 */ /* 0x000fc80007800004 */
[----:B------:R-:W-:-:S04]  /*a740*/  IMAD.WIDE.U32 R4, R3, R28, RZ ;  /* 0x0000001c03047225 */ /* 0x000fc800078e00ff */
[----:B------:R-:W-:Y:S01]  /*a750*/  IMAD.X R9, RZ, RZ, RZ, P0 ;  /* 0x000000ffff097224 */ /* 0x000fe200000e06ff */
[----:B------:R-:W-:Y:S01]  /*a760*/  IADD3 RZ, P0, R5, R6, RZ ;  /* 0x0000000605ff7210 */ /* 0x000fe20007f1e0ff */
[----:B------:R-:W-:-:S04]  /*a770*/  IMAD.MOV.U32 R8, RZ, RZ, R7 ;  /* 0x000000ffff087224 */ /* 0x000fc800078e0007 */
[----:B------:R-:W-:-:S08]  /*a780*/  IMAD.WIDE.U32.X R4, R11, R29, R8, P0 ;  /* 0x0000001d0b047225 */ /* 0x000fd000000e0408 */
.L_x_283:
[----:B------:R-:W-:Y:S01]  /*a790*/  ISETP.NE.AND P0, PT, R2, 0x1, PT ;  /* 0x000000010200780c */ /* 0x000fe20003f05270 */
[----:B0-----:R-:W-:Y:S01]  /*a7a0*/  VIADD R7, R20, 0xffffffff ;  /* 0xffffffff14077836 */ /* 0x001fe20000000000 */
[----:B-1-3--:R-:W-:Y:S01]  /*a7b0*/  SHF.R.U64 R0, R4, R27, R5 ;  /* 0x0000001b04007219 */ /* 0x00afe20000001205 */
[----:B------:R-:W-:Y:S01]  /*a7c0*/  IMAD.MOV R13, RZ, RZ, -R13 ;  /* 0x000000ffff0d7224 */ /* 0x000fe200078e0a0d */
[----:B------:R-:W-:Y:S02]  /*a7d0*/  LOP3.LUT R5, R10, R25, RZ, 0xc0, !PT ;  /* 0x000000190a057212 */ /* 0x000fe400078ec0ff */
[----:B------:R-:W-:Y:S01]  /*a7e0*/  MOV R4, 0x1 ;  /* 0x0000000100047802 */ /* 0x000fe20000000f00 */
[----:B------:R-:W-:Y:S02]  /*a7f0*/  IMAD.MOV R3, RZ, RZ, -R0 ;  /* 0x000000ffff037224 */ /* 0x000fe400078e0a00 */
[----:B------:R-:W-:Y:S01]  /*a800*/  IMAD R152, R152, R0, R5 ;  /* 0x0000000098987224 */ /* 0x000fe200078e0205 */
[----:B------:R-:W-:Y:S01]  /*a810*/  LOP3.LUT R5, R12, R7, RZ, 0xc0, !PT ;  /* 0x000000070c057212 */ /* 0x000fe200078ec0ff */
[----:B--2---:R-:W-:-:S02]  /*a820*/  IMAD R0, R3, R30, R14 ;  /* 0x0000001e03007224 */ /* 0x004fc400078e020e */
[----:B------:R-:W-:Y:S02]  /*a830*/  @P0 IMAD R21, R15, R13, R24 ;  /* 0x0000000d0f150224 */ /* 0x000fe400078e0218 */
[----:B------:R-:W-:Y:S01]  /*a840*/  IMAD R3, R0, R20, R5 ;  /* 0x0000001400037224 */ /* 0x000fe200078e0205 */
[----:B------:R-:W-:Y:S01]  /*a850*/  PRMT R0, R4, 0x7610, R0 ;  /* 0x0000761004007816 */ /* 0x000fe20000000000 */
[----:B------:R-:W-:-:S05]  /*a860*/  IMAD R152, R152, R31, R21 ;  /* 0x0000001f98987224 */ /* 0x000fca00078e0215 */
[----:B------:R-:W-:Y:S02]  /*a870*/  SEL R153, R3, R152, !P0 ;  /* 0x0000009803997207 */ /* 0x000fe40004000000 */
[----:B------:R-:W-:-:S07]  /*a880*/  SEL R152, R152, R3, !P0 ;  /* 0x0000000398987207 */ /* 0x000fce0004000000 */
.L_x_281:
[----:B------:R-:W-:-:S13]  /*a890*/  LOP3.LUT P0, RZ, R0, 0xff, RZ, 0xc0, !PT ;  /* 0x000000ff00ff7812 */ /* 0x000fda000780c0ff */
[----:B------:R-:W-:Y:S05]  /*a8a0*/  @P0 BRA `(.L_x_284) ;  /* 0xffffff6400980947 */ /* 0x000fea000383ffff */
[----:B------:R-:W-:Y:S05]  /*a8b0*/  EXIT ;  /* 0x000000000000794d */ /* 0x000fea0003800000 */
.L_x_3:
[----:B0-----:R-:W-:Y:S01]  /*a8c0*/  ULDC.64 UR4, c[0x0][0x650] ;  /* 0x0001940000047ab9 */ /* 0x001fe20000000a00 */
        /* <DEDUP_REMOVED lines=8> */
[----:B------:R-:W-:Y:S02]  /*a950*/  IMAD.MOV.U32 R10, RZ, RZ, R16 ;  /* 0x000000ffff0a7224 */ /* 0x000fe400078e0010 */
[----:B------:R-:W-:-:S05]  /*a960*/  IMAD.MOV.U32 R11, RZ, RZ, R17 ;  /* 0x000000ffff0b7224 */ /* 0x000fca00078e0011 */
[----:B------:R-:W1:Y:S08]  /*a970*/  LDC R14, c[0x0][0x630] ;  /* 0x00018c00ff0e7b82 */ /* 0x000e700000000800 */
[----:B------:R-:W2:Y:S01]  /*a980*/  LDC.64 R20, c[0x0][0x620] ;  /* 0x00018800ff147b82 */ /* 0x000ea20000000a00 */
[----:B0-----:R-:W-:-:S04]  /*a990*/  ISETP.NE.U32.AND P0, PT, R12, RZ, PT ;  /* 0x000000ff0c00720c */ /* 0x001fc80003f05070 */
[----:B------:R-:W-:-:S13]  /*a9a0*/  ISETP.NE.AND.EX P0, PT, R13, RZ, PT, P0 ;  /* 0x000000ff0d00720c */ /* 0x000fda0003f05300 */
[----:B-12---:R-:W-:Y:S05]  /*a9b0*/  @!P0 BRA `(.L_x_286) ;  /* 0x0000000000288947 */ /* 0x006fea0003800000 */
[----:B------:R-:W0:Y:S02]  /*a9c0*/  LDC R7, c[0x0][0x634] ;  /* 0x00018d00ff077b82 */ /* 0x000e240000000800 */
[----:B0-----:R-:W-:-:S04]  /*a9d0*/  IADD3 R11, P0, R16, R7, RZ ;  /* 0x00000007100b7210 */ /* 0x001fc80007f1e0ff */
        /* <DEDUP_REMOVED lines=8> */
.L_x_286:
[--C-:B------:R-:W-:Y:S01]  /*aa60*/  SHF.R.U64 R12, R10, R14, R11.reuse ;  /* 0x0000000e0a0c7219 */ /* 0x100fe2000000120b */
[----:B------:R-:W0:Y:S01]  /*aa70*/  LDC R22, c[0x0][0x618] ;  /* 0x00018600ff167b82 */ /* 0x000e220000000800 */
[----:B------:R-:W-:Y:S01]  /*aa80*/  I2FP.F32.U32 R6, R4 ;  /* 0x0000000400067245 */ /* 0x000fe20000201000 */
[----:B------:R-:W-:Y:S01]  /*aa90*/  ULDC UR4, c[0x0][0x150] ;  /* 0x0000540000047ab9 */ /* 0x000fe20000000800 */
[----:B------:R-:W-:Y:S02]  /*aaa0*/  SHF.R.U32.HI R5, RZ, R14, R11 ;  /* 0x0000000eff057219 */ /* 0x000fe4000001160b */
[----:B------:R-:W-:Y:S01]  /*aab0*/  IADD3 R9, P0, RZ, -R12, RZ ;  /* 0x8000000cff097210 */ /* 0x000fe20007f1e0ff */
[----:B------:R-:W-:Y:S01]  /*aac0*/  FMUL R11, R6, UR4 ;  /* 0x00000004060b7c20 */ /* 0x000fe20008400000 */
[----:B------:R-:W-:Y:S01]  /*aad0*/  ULDC UR4, c[0x0][0x154] ;  /* 0x0000550000047ab9 */ /* 0x000fe20000000800 */
[----:B------:R-:W1:Y:S02]  /*aae0*/  LDC.64 R24, c[0x0][0x640] ;  /* 0x00019000ff187b82 */ /* 0x000e640000000a00 */
[----:B------:R-:W-:-:S02]  /*aaf0*/  IMAD.X R5, RZ, RZ, ~R5, P0 ;  /* 0x000000ffff057224 */ /* 0x000fc400000e0e05 */
[----:B------:R-:W2:Y:S01]  /*ab00*/  F2I.U32.TRUNC.NTZ R11, R11 ;  /* 0x0000000b000b7305 */ /* 0x000ea2000020f000 */
[----:B------:R-:W-:-:S03]  /*ab10*/  IMAD.WIDE.U32 R6, R9, R20, R16 ;  /* 0x0000001409067225 */ /* 0x000fc600078e0010 */
[----:B------:R-:W3:Y:S01]  /*ab20*/  LDC R13, c[0x0][0x144] ;  /* 0x00005100ff0d7b82 */ /* 0x000ee20000000800 */
[----:B------:R-:W-:-:S04]  /*ab30*/  IMAD R8, R5, R20, RZ ;  /* 0x0000001405087224 */ /* 0x000fc800078e02ff */
[----:B------:R-:W-:Y:S01]  /*ab40*/  IMAD R5, R9, R21, R8 ;  /* 0x0000001509057224 */ /* 0x000fe200078e0208 */
[----:B------:R-:W-:Y:S02]  /*ab50*/  MOV R8, 0xffffffff ;  /* 0xffffffff00087802 */ /* 0x000fe40000000f00 */
[----:B------:R-:W4:Y:S01]  /*ab60*/  LDC R14, c[0x0][0x608] ;  /* 0x00018200ff0e7b82 */ /* 0x000f220000000800 */
[----:B------:R-:W-:Y:S01]  /*ab70*/  IMAD.IADD R5, R7, 0x1, R5 ;  /* 0x0000000107057824 */ /* 0x000fe200078e0205 */
[----:B------:R-:W-:-:S04]  /*ab80*/  I2FP.F32.U32 R7, R3 ;  /* 0x0000000300077245 */ /* 0x000fc80000201000 */
[-C--:B0-----:R-:W-:Y:S01]  /*ab90*/  SHF.R.U64 R10, R6, R22.reuse, R5 ;  /* 0x00000016060a7219 */ /* 0x081fe20000001205 */
[----:B--2---:R-:W-:Y:S01]  /*aba0*/  IMAD.MOV R6, RZ, RZ, -R11 ;  /* 0x000000ffff067224 */ /* 0x004fe200078e0a0b */
[----:B------:R-:W0:Y:S01]  /*abb0*/  LDC R9, c[0x0][0x658] ;  /* 0x00019600ff097b82 */ /* 0x000e220000000800 */
[----:B-1----:R-:W-:Y:S01]  /*abc0*/  ISETP.NE.U32.AND P0, PT, R24, RZ, PT ;  /* 0x000000ff1800720c */ /* 0x002fe20003f05070 */
[----:B------:R-:W-:Y:S01]  /*abd0*/  FMUL R7, R7, UR4 ;  /* 0x0000000407077c20 */ /* 0x000fe20008400000 */
[----:B------:R-:W-:Y:S02]  /*abe0*/  SHF.R.U32.HI R5, RZ, R22, R5 ;  /* 0x00000016ff057219 */ /* 0x000fe40000011605 */
[----:B------:R-:W-:-:S03]  /*abf0*/  ISETP.NE.AND.EX P0, PT, R25, RZ, PT, P0 ;  /* 0x000000ff1900720c */ /* 0x000fc60003f05300 */
[----:B------:R-:W1:Y:S01]  /*ac00*/  LDC R20, c[0x0][0x148] ;  /* 0x00005200ff147b82 */ /* 0x000e620000000800 */
[----:B---3--:R-:W-:Y:S02]  /*ac10*/  IMAD R23, R13, R6, R4 ;  /* 0x000000060d177224 */ /* 0x008fe400078e0204 */
[----:B------:R-:W-:-:S05]  /*ac20*/  IMAD.MOV.U32 R6, RZ, RZ, 0x1 ;  /* 0x00000001ff067424 */ /* 0x000fca00078e00ff */
[----:B------:R-:W2:Y:S01]  /*ac30*/  LDC R21, c[0x0][0x600] ;  /* 0x00018000ff157b82 */ /* 0x000ea20000000800 */
[-CC-:B----4-:R-:W-:Y:S02]  /*ac40*/  SHF.R.U64 R13, R10, R14.reuse, R5.reuse ;  /* 0x0000000e0a0d7219 */ /* 0x190fe40000001205 */
[----:B------:R-:W-:Y:S02]  /*ac50*/  SHF.R.U32.HI R4, RZ, R14, R5 ;  /* 0x0000000eff047219 */ /* 0x000fe40000011605 */
[----:B------:R3:W4:Y:S03]  /*ac60*/  F2I.U32.TRUNC.NTZ R14, R7 ;  /* 0x00000007000e7305 */ /* 0x000726000020f000 */
[----:B------:R-:W1:Y:S01]  /*ac70*/  LDC R26, c[0x0][0x648] ;  /* 0x00019200ff1a7b82 */ /* 0x000e620000000800 */
[-C--:B0-----:R-:W-:Y:S02]  /*ac80*/  SHF.R.U64 R15, R13, R9.reuse, R4 ;  /* 0x000000090d0f7219 */ /* 0x081fe40000001204 */
[----:B------:R-:W-:-:S02]  /*ac90*/  SHF.L.U32 R8, R8, R9, RZ ;  /* 0x0000000908087219 */ /* 0x000fc400000006ff */
[-C--:B------:R-:W-:Y:S01]  /*aca0*/  SHF.R.U32.HI R5, RZ, R9.reuse, R4 ;  /* 0x00000009ff057219 */ /* 0x080fe20000011604 */
[----:B------:R-:W-:Y:S01]  /*acb0*/  IMAD.MOV.U32 R4, RZ, RZ, R15 ;  /* 0x000000ffff047224 */ /* 0x000fe200078e000f */
[----:B------:R-:W-:Y:S01]  /*acc0*/  SHF.L.U32 R22, R6, R9, RZ ;  /* 0x0000000906167219 */ /* 0x000fe200000006ff */
[----:B------:R-:W0:Y:S01]  /*acd0*/  LDC R27, c[0x0][0x638] ;  /* 0x00018e00ff1b7b82 */ /* 0x000e220000000800 */
[----:B------:R-:W-:-:S07]  /*ace0*/  LOP3.LUT R28, RZ, R8, RZ, 0x33, !PT ;  /* 0x00000008ff1c7212 */ /* 0x000fce00078e33ff */
        /* <DEDUP_REMOVED lines=12> */
.L_x_287:
[----:B------:R-:W-:Y:S01]  /*adb0*/  ISETP.NE.AND P0, PT, R2, 0x1, PT ;  /* 0x000000010200780c */ /* 0x000fe20003f05270 */
[----:B--2---:R-:W-:Y:S01]  /*adc0*/  VIADD R7, R21, 0xffffffff ;  /* 0xffffffff15077836 */ /* 0x004fe20000000000 */
[----:B-1----:R-:W-:Y:S01]  /*add0*/  SHF.R.U64 R5, R4, R26, R5 ;  /* 0x0000001a04057219 */ /* 0x002fe20000001205 */
[----:B------:R-:W-:Y:S01]  /*ade0*/  IMAD.MOV.U32 R8, RZ, RZ, R12 ;  /* 0x000000ffff087224 */ /* 0x000fe200078e000c */
[----:B------:R-:W-:Y:S02]  /*adf0*/  IADD3 R14, -R14, RZ, RZ ;  /* 0x000000ff0e0e7210 */ /* 0x000fe40007ffe1ff */
[----:B------:R-:W-:Y:S01]  /*ae00*/  LOP3.LUT R4, R13, R28, RZ, 0xc0, !PT ;  /* 0x0000001c0d047212 */ /* 0x000fe200078ec0ff */
[----:B------:R-:W-:Y:S01]  /*ae10*/  IMAD.MOV R6, RZ, RZ, -R5 ;  /* 0x000000ffff067224 */ /* 0x000fe200078e0a05 */
[----:B------:R-:W-:-:S03]  /*ae20*/  LOP3.LUT R10, R10, R7, RZ, 0xc0, !PT ;  /* 0x000000070a0a7212 */ /* 0x000fc600078ec0ff */
[----:B------:R-:W-:Y:S02]  /*ae30*/  IMAD R4, R22, R5, R4 ;  /* 0x0000000516047224 */ /* 0x000fe400078e0204 */
[----:B------:R-:W-:Y:S02]  /*ae40*/  @P0 IMAD R23, R20, R14, R3 ;  /* 0x0000000e14170224 */ /* 0x000fe400078e0203 */
[----:B0-----:R-:W-:Y:S02]  /*ae50*/  IMAD R3, R6, R27, R15 ;  /* 0x0000001b06037224 */ /* 0x001fe400078e020f */
[----:B------:R-:W-:Y:S02]  /*ae60*/  IMAD R7, R4, R29, R23 ;  /* 0x0000001d04077224 */ /* 0x000fe400078e0217 */
[----:B------:R-:W-:Y:S02]  /*ae70*/  IMAD R4, R3, R21, R10 ;  /* 0x0000001503047224 */ /* 0x000fe400078e020a */
[----:B------:R-:W-:-:S03]  /*ae80*/  IMAD.MOV.U32 R6, RZ, RZ, 0x1 ;  /* 0x00000001ff067424 */ /* 0x000fc600078e00ff */
[----:B------:R-:W-:Y:S02]  /*ae90*/  SEL R9, R4, R7, !P0 ;  /* 0x0000000704097207 */ /* 0x000fe40004000000 */
[----:B------:R-:W-:-:S07]  /*aea0*/  SEL R7, R7, R4, !P0 ;  /* 0x0000000407077207 */ /* 0x000fce0004000000 */
.L_x_285:
[----:B------:R-:W-:-:S08]  /*aeb0*/  NOP ;  /* 0x0000000000007918 */ /* 0x000fd00000000000 */
[----:B------:R-:W0:-:S00]  /*aec0*/  USETMAXREG.DEALLOC.CTAPOOL 0x28 ;  /* 0x00000028000079c8 */ /* 0x000e0000080e0500 */
[----:B0-----:R-:W-:-:S13]  /*aed0*/  ISETP.NE.AND P0, PT, R0, RZ, PT ;  /* 0x000000ff0000720c */ /* 0x001fda0003f05270 */
[----:B------:R-:W-:Y:S05]  /*aee0*/  @P0 EXIT ;  /* 0x000000000000094d */ /* 0x000fea0003800000 */
[----:B------:R-:W-:Y:S01]  /*aef0*/  LOP3.LUT P0, RZ, R6, 0xff, RZ, 0xc0, !PT ;  /* 0x000000ff06ff7812 */ /* 0x000fe2000780c0ff */
[----:B------:R-:W-:Y:S01]  /*af00*/  IMAD.MOV.U32 R0, RZ, RZ, 0x1 ;  /* 0x00000001ff007424 */ /* 0x000fe200078e00ff */
[----:B------:R-:W-:-:S11]  /*af10*/  MOV R12, RZ ;  /* 0x000000ff000c7202 */ /* 0x000fd60000000f00 */
[----:B------:R-:W-:Y:S05]  /*af20*/  @!P0 BRA `(.L_x_288) ;  /* 0x0000000c00308947 */ /* 0x000fea0003800000 */
[----:B------:R-:W0:Y:S01]  /*af30*/  LDC R0, c[0x0][0x28c] ;  /* 0x0000a300ff007b82 */ /* 0x000e220000000800 */
[----:B------:R-:W-:Y:S01]  /*af40*/  ULDC UR5, c[0x0][0x600] ;  /* 0x0001800000057ab9 */ /* 0x000fe20000000800 */
[----:B------:R-:W-:Y:S01]  /*af50*/  ULDC UR4, c[0x0][0xc] ;  /* 0x0000030000047ab9 */ /* 0x000fe20000000800 */
[----:B------:R-:W-:Y:S01]  /*af60*/  UIADD3 UR16, UR5, -0x1, URZ ;  /* 0xffffffff05107890 */ /* 0x000fe2000fffe03f */
[C---:B------:R-:W-:Y:S01]  /*af70*/  LOP3.LUT P2, RZ, R18.reuse, 0x7f, RZ, 0xc0, !PT ;  /* 0x0000007f12ff7812 */ /* 0x040fe2000784c0ff */
[----:B------:R-:W-:Y:S01]  /*af80*/  ULDC UR6, c[0x0][0x658] ;  /* 0x0001960000067ab9 */ /* 0x000fe20000000800 */
[----:B------:R-:W-:Y:S01]  /*af90*/  ULDC UR5, c[0x0][0x10] ;  /* 0x0000040000057ab9 */ /* 0x000fe20000000800 */
[----:B------:R-:W-:Y:S01]  /*afa0*/  UMOV UR7, 0xffffffff ;  /* 0xffffffff00077882 */ /* 0x000fe20000000000 */
[----:B------:R-:W-:Y:S01]  /*afb0*/  UMOV UR8, 0x1 ;  /* 0x0000000100087882 */ /* 0x000fe20000000000 */
[----:B------:R-:W-:Y:S01]  /*afc0*/  UIMAD.WIDE.U32 UR4, UR4, UR5, URZ ;  /* 0x00000005040472a5 */ /* 0x000fe2000f8e003f */
[----:B------:R-:W-:Y:S01]  /*afd0*/  LOP3.LUT P0, RZ, R18, 0x1f, RZ, 0xc0, !PT ;  /* 0x0000001f12ff7812 */ /* 0x000fe2000780c0ff */
[----:B------:R-:W-:Y:S01]  /*afe0*/  USHF.L.U32 UR7, UR7, UR6, URZ ;  /* 0x0000000607077299 */ /* 0x000fe2000800063f */
[----:B------:R-:W-:Y:S01]  /*aff0*/  BSSY B0, `(.L_x_288) ;  /* 0x00000bf000007945 */ /* 0x000fe20003800000 */
[----:B------:R-:W-:Y:S01]  /*b000*/  USHF.L.U32 UR18, UR8, UR6, URZ ;  /* 0x0000000608127299 */ /* 0x000fe2000800063f */
[----:B------:R-:W-:Y:S01]  /*b010*/  IMAD.MOV.U32 R13, RZ, RZ, 0x1 ;  /* 0x00000001ff0d7424 */ /* 0x000fe200078e00ff */
[----:B------:R-:W-:Y:S01]  /*b020*/  LOP3.LUT R11, R19, 0x2, RZ, 0xfc, !PT ;  /* 0x00000002130b7812 */ /* 0x000fe200078efcff */
[----:B------:R-:W-:Y:S01]  /*b030*/  ULDC UR6, c[0x0][0x14] ;  /* 0x0000050000067ab9 */ /* 0x000fe20000000800 */
[----:B------:R-:W-:Y:S01]  /*b040*/  PLOP3.LUT P0, PT, P0, P2, PT, 0x8a, 0x0 ;  /* 0x000000000000781c */ /* 0x000fe20000705172 */
[----:B------:R-:W-:Y:S01]  /*b050*/  UIMAD.WIDE.U32 UR20, UR4, UR6, URZ ;  /* 0x00000006041472a5 */ /* 0x000fe2000f8e003f */
[----:B------:R-:W-:Y:S01]  /*b060*/  IMAD.MOV.U32 R12, RZ, RZ, RZ ;  /* 0x000000ffff0c7224 */ /* 0x000fe200078e00ff */
[----:B------:R-:W-:-:S02]  /*b070*/  UIMAD UR13, UR5, UR6, URZ ;  /* 0x00000006050d72a4 */ /* 0x000fc4000f8e023f */
[----:B------:R-:W-:Y:S01]  /*b080*/  ULOP3.LUT UR17, URZ, UR7, URZ, 0x33, !UPT ;  /* 0x000000073f117292 */ /* 0x000fe2000f8e333f */
[----:B0-----:R-:W-:Y:S01]  /*b090*/  VIADD R0, R0, 0x1f ;  /* 0x0000001f00007836 */ /* 0x001fe20000000000 */
[----:B------:R-:W-:Y:S01]  /*b0a0*/  UIADD3 UR13, UR21, UR13, URZ ;  /* 0x0000000d150d7290 */ /* 0x000fe2000fffe03f */
[----:B------:R-:W-:-:S03]  /*b0b0*/  ULDC.64 UR22, c[0x0][0x198] ;  /* 0x0000660000167ab9 */ /* 0x000fc60000000a00 */
[----:B------:R-:W-:-:S04]  /*b0c0*/  SHF.R.S32.HI R3, RZ, 0x1f, R0 ;  /* 0x0000001fff037819 */ /* 0x000fc80000011400 */
[----:B------:R-:W-:Y:S01]  /*b0d0*/  LEA.HI R3, R3, R0, RZ, 0x5 ;  /* 0x0000000003037211 */ /* 0x000fe200078f28ff */
[----:B------:R-:W-:-:S03]  /*b0e0*/  IMAD.MOV.U32 R0, RZ, RZ, 0x1 ;  /* 0x00000001ff007424 */ /* 0x000fc600078e00ff */
[----:B------:R-:W-:-:S05]  /*b0f0*/  SHF.R.S32.HI R3, RZ, 0x5, R3 ;  /* 0x00000005ff037819 */ /* 0x000fca0000011403 */
[----:B------:R-:W-:-:S07]  /*b100*/  VIADD R10, R3, 0x1 ;  /* 0x00000001030a7836 */ /* 0x000fce0000000000 */
.L_x_300:
[----:B------:R-:W-:-:S03]  /*b110*/  UMOV UR4, 0xffffffff ;  /* 0xffffffff00047882 */ /* 0x000fc60000000000 */
[----:B------:R-:W-:Y:S05]  /*b120*/  BRA.DIV UR4, `(.L_x_289) ;  /* 0x0000000e04787947 */ /* 0x000fea000b800000 */
[----:B------:R-:W-:-:S13]  /*b130*/  ELECT P6, URZ, PT ;  /* 0x00000000003f782f */ /* 0x000fda00038c0000 */
.L_x_310:
[----:B------:R-:W0:Y:S01]  /*b140*/  LDC R4, c[0x0][0x28c] ;  /* 0x0000a300ff047b82 */ /* 0x000e220000000800 */
[----:B------:R-:W-:Y:S01]  /*b150*/  BSSY B1, `(.L_x_290) ;  /* 0x0000037000017945 */ /* 0x000fe20003800000 */
[----:B0-----:R-:W-:-:S13]  /*b160*/  ISETP.LT.OR P6, PT, R4, 0x1, !P6 ;  /* 0x000000010400780c */ /* 0x001fda00077c1670 */
[----:B------:R-:W-:Y:S05]  /*b170*/  @P6 BRA `(.L_x_291) ;  /* 0x0000000000d06947 */ /* 0x000fea0003800000 */
[----:B------:R-:W-:Y:S01]  /*b180*/  SHF.L.U32 R15, R9, 0x7, RZ ;  /* 0x00000007090f7819 */ /* 0x000fe200000006ff */
[----:B------:R-:W-:Y:S02]  /*b190*/  IMAD.SHL.U32 R18, R7, 0x100, RZ ;  /* 0x0000010007127824 */ /* 0x000fe400078e00ff */
[----:B------:R-:W-:Y:S02]  /*b1a0*/  IMAD.MOV.U32 R20, RZ, RZ, RZ ;  /* 0x000000ffff147224 */ /* 0x000fe400078e00ff */
[----:B------:R-:W-:Y:S02]  /*b1b0*/  IMAD.MOV.U32 R4, RZ, RZ, R10 ;  /* 0x000000ffff047224 */ /* 0x000fe400078e000a */
[----:B------:R-:W-:Y:S02]  /*b1c0*/  IMAD.MOV.U32 R5, RZ, RZ, R0 ;  /* 0x000000ffff057224 */ /* 0x000fe400078e0000 */
[----:B------:R-:W-:-:S07]  /*b1d0*/  IMAD.MOV.U32 R6, RZ, RZ, R12 ;  /* 0x000000ffff067224 */ /* 0x000fce00078e000c */
.L_x_295:
[----:B------:R-:W0:Y:S01]  /*b1e0*/  S2R R14, SR_CgaCtaId ;  /* 0x00000000000e7919 */ /* 0x000e220000008800 */
[----:B------:R-:W-:Y:S01]  /*b1f0*/  MOV R7, 0x400 ;  /* 0x0000040000077802 */ /* 0x000fe20000000f00 */
[----:B------:R-:W1:Y:S03]  /*b200*/  @!P2 LDC R9, c[0x0][0x500] ;  /* 0x00014000ff09ab82 */ /* 0x000e660000000800 */
[----:B0-----:R-:W-:Y:S02]  /*b210*/  LEA R21, R14, R7, 0x18 ;  /* 0x000000070e157211 */ /* 0x001fe400078ec0ff */
[----:B------:R-:W-:Y:S02]  /*b220*/  SHF.L.U32 R7, R5, 0x1f, RZ ;  /* 0x0000001f05077819 */ /* 0x000fe400000006ff */
[----:B------:R-:W-:-:S04]  /*b230*/  LEA R14, R6, R21, 0x3 ;  /* 0x00000015060e7211 */ /* 0x000fc800078e18ff */
[----:B------:R-:W0:Y:S02]  /*b240*/  SYNCS.PHASECHK.TRANS64.TRYWAIT P1, [R14+URZ+0x18], R7 ;  /* 0x000018070e0075a7 */ /* 0x000e24000802017f */
[----:B01----:R-:W-:Y:S05]  /*b250*/  @!P1 BRA `(.L_x_292) ;  /* 0x0000000c004c9947 */ /* 0x003fea0003800000 */
.L_x_311:
[----:B0-----:R-:W-:Y:S01]  /*b260*/  PRMT R7, R11, 0x9910, RZ ;  /* 0x000099100b077816 */ /* 0x001fe200000000ff */
[----:B------:R0:W-:Y:S03]  /*b270*/  @!P2 SYNCS.ARRIVE.TRANS64 RZ, [R14+URZ], R9 ;  /* 0x000000090effa9a7 */ /* 0x0001e6000800003f */
[----:B------:R-:W-:-:S13]  /*b280*/  ISETP.NE.AND P1, PT, R7, 0x2, PT ;  /* 0x000000020700780c */ /* 0x000fda0003f25270 */
[----:B0-----:R-:W-:Y:S05]  /*b290*/  @P1 BRA `(.L_x_293) ;  /* 0x0000000000041947 */ /* 0x001fea0003800000 */
[----:B------:R-:W-:Y:S01]  /*b2a0*/  BPT.TRAP 0x1 ;  /* 0x000000040000795c */ /* 0x000fe20000300000 */
.L_x_293:
[----:B------:R-:W-:Y:S05]  /*b2b0*/  @P0 BRA `(.L_x_294) ;  /* 0x0000000000040947 */ /* 0x000fea0003800000 */
[----:B------:R-:W-:Y:S01]  /*b2c0*/  BPT.TRAP 0x1 ;  /* 0x000000040000795c */ /* 0x000fe20000300000 */
.L_x_294:
[--C-:B------:R-:W-:Y:S01]  /*b2d0*/  IMAD R7, R6, 0x4000, R21.reuse ;  /* 0x0000400006077824 */ /* 0x100fe200078e0215 */
[----:B------:R-:W-:Y:S01]  /*b2e0*/  R2UR UR9, R14 ;  /* 0x000000000e0972ca */ /* 0x000fe200000e0000 */
[----:B------:R-:W-:Y:S01]  /*b2f0*/  IMAD R21, R6, 0x2000, R21 ;  /* 0x0000200006157824 */ /* 0x000fe200078e0215 */
[----:B------:R-:W-:Y:S01]  /*b300*/  UIADD3 UR4, UP0, UR22, 0xf0, URZ ;  /* 0x000000f016047890 */ /* 0x000fe2000ff1e03f */
[----:B------:R-:W-:Y:S01]  /*b310*/  VIADD R4, R4, 0xffffffff ;  /* 0xffffffff04047836 */ /* 0x000fe20000000000 */
[----:B------:R-:W-:Y:S01]  /*b320*/  R2UR UR5, R7 ;  /* 0x00000000070572ca */ /* 0x000fe200000e0000 */
[----:B------:R-:W-:Y:S01]  /*b330*/  UIADD3 UR24, UP1, UR22, 0x1f0, URZ ;  /* 0x000001f016187890 */ /* 0x000fe2000ff3e03f */
[----:B------:R-:W-:Y:S01]  /*b340*/  R2UR UR8, R21 ;  /* 0x00000000150872ca */ /* 0x000fe200000e0000 */
[----:B------:R-:W-:Y:S01]  /*b350*/  VIADD R6, R6, 0x1 ;  /* 0x0000000106067836 */ /* 0x000fe20000000000 */
[----:B------:R-:W-:Y:S01]  /*b360*/  R2UR UR11, R18 ;  /* 0x00000000120b72ca */ /* 0x000fe200000e0000 */
[----:B------:R-:W-:Y:S01]  /*b370*/  UIADD3.X UR25, URZ, UR23, URZ, UP1, !UPT ;  /* 0x000000173f197290 */ /* 0x000fe20008ffe43f */
[----:B------:R-:W-:Y:S01]  /*b380*/  R2UR UR10, R20 ;  /* 0x00000000140a72ca */ /* 0x000fe200000e0000 */
[----:B------:R-:W-:Y:S01]  /*b390*/  UMOV UR6, 0x0 ;  /* 0x0000000000067882 */ /* 0x000fe20000000000 */
[----:B------:R-:W-:Y:S01]  /*b3a0*/  R2UR UR12, R8 ;  /* 0x00000000080c72ca */ /* 0x000fe200000e0000 */
[----:B------:R-:W-:Y:S01]  /*b3b0*/  UMOV UR7, 0x10000000 ;  /* 0x1000000000077882 */ /* 0x000fe20000000000 */
[----:B------:R-:W-:Y:S01]  /*b3c0*/  R2UR UR19, R15 ;  /* 0x000000000f1372ca */ /* 0x000fe200000e0000 */
[----:B------:R-:W-:Y:S01]  /*b3d0*/  VIADD R20, R20, 0x20 ;  /* 0x0000002014147836 */ /* 0x000fe20000000000 */
[----:B------:R-:W-:Y:S01]  /*b3e0*/  ISETP.GT.AND P3, PT, R4, 0x1, PT ;  /* 0x000000010400780c */ /* 0x000fe20003f64270 */
[----:B------:R-:W-:Y:S01]  /*b3f0*/  UIADD3 UR14, UR5, 0x100, URZ ;  /* 0x00000100050e7890 */ /* 0x000fe2000fffe03f */
[----:B------:R-:W-:Y:S01]  /*b400*/  ISETP.NE.AND P1, PT, R6, 0x3, PT ;  /* 0x000000030600780c */ /* 0x000fe20003f25270 */
[----:B------:R-:W-:-:S02]  /*b410*/  UIADD3.X UR5, URZ, UR23, URZ, UP0, !UPT ;  /* 0x000000173f057290 */ /* 0x000fc400087fe43f */
[----:B------:R-:W-:Y:S01]  /*b420*/  UIADD3 UR15, UR8, 0xc100, URZ ;  /* 0x0000c100080f7890 */ /* 0x000fe2000fffe03f */
[----:B------:R-:W-:Y:S02]  /*b430*/  SEL R14, RZ, 0x1, P1 ;  /* 0x00000001ff0e7807 */ /* 0x000fe40000800000 */
[----:B------:R-:W-:Y:S01]  /*b440*/  UMOV UR8, UR14 ;  /* 0x0000000e00087c82 */ /* 0x000fe20008000000 */
[----:B------:R-:W-:Y:S02]  /*b450*/  SEL R6, R6, RZ, P1 ;  /* 0x000000ff06067207 */ /* 0x000fe40000800000 */
[----:B------:R-:W-:Y:S01]  /*b460*/  LOP3.LUT R5, R5, R14, RZ, 0x3c, !PT ;  /* 0x0000000e05057212 */ /* 0x000fe200078e3cff */
[----:B------:R0:W-:Y:S02]  /*b470*/  UTMALDG.3D [UR8], [UR4], desc[UR6] ;  /* 0x00000608040075b4 */ /* 0x0001e40008011000 */
[----:B0-----:R-:W-:Y:S01]  /*b480*/  UMOV UR8, UR15 ;  /* 0x0000000f00087c82 */ /* 0x001fe20008000000 */
[----:B------:R-:W-:-:S02]  /*b490*/  UMOV UR11, UR19 ;  /* 0x00000013000b7c82 */ /* 0x000fc40008000000 */
[----:B------:R0:W-:Y:S02]  /*b4a0*/  UTMALDG.3D [UR8], [UR24], desc[UR6] ;  /* 0x00000608180075b4 */ /* 0x0001e40008011000 */
[----:B0-----:R-:W-:Y:S05]  /*b4b0*/  @P3 BRA `(.L_x_295) ;  /* 0xfffffffc00483947 */ /* 0x001fea000383ffff */
.L_x_291:
[----:B------:R-:W-:Y:S05]  /*b4c0*/  BSYNC B1 ;  /* 0x0000000000017941 */ /* 0x000fea0003800000 */
.L_x_290:
[----:B------:R-:W-:Y:S01]  /*b4d0*/  LOP3.LUT P3, RZ, R13, 0xff, RZ, 0xc0, !PT ;  /* 0x000000ff0dff7812 */ /* 0x000fe2000786c0ff */
[----:B------:R-:W-:Y:S01]  /*b4e0*/  ULDC.64 UR4, c[0x0][0x650] ;  /* 0x0001940000047ab9 */ /* 0x000fe20000000a00 */
[----:B------:R-:W-:Y:S01]  /*b4f0*/  IADD3 R12, R3, R12, RZ ;  /* 0x0000000c030c7210 */ /* 0x000fe20007ffe0ff */
[----:B------:R-:W-:Y:S01]  /*b500*/  BSSY B1, `(.L_x_296) ;  /* 0x000006b000017945 */ /* 0x000fe20003800000 */
[----:B------:R-:W-:Y:S01]  /*b510*/  IADD3 R16, P4, R16, UR20, RZ ;  /* 0x0000001410107c10 */ /* 0x000fe2000ff9e0ff */
[----:B------:R-:W-:Y:S01]  /*b520*/  IMAD.MOV.U32 R9, RZ, RZ, -0x1 ;  /* 0xffffffffff097424 */ /* 0x000fe200078e00ff */
[----:B------:R-:W-:Y:S01]  /*b530*/  ISETP.GT.U32.AND P1, PT, R12, 0x2, PT ;  /* 0x000000020c00780c */ /* 0x000fe20003f24070 */
[----:B------:R-:W-:Y:S01]  /*b540*/  IMAD.MOV.U32 R8, RZ, RZ, -0x1 ;  /* 0xffffffffff087424 */ /* 0x000fe200078e00ff */
[----:B------:R-:W-:Y:S02]  /*b550*/  IADD3.X R17, R17, UR13, RZ, P4, !PT ;  /* 0x0000000d11117c10 */ /* 0x000fe4000a7fe4ff */
[----:B------:R-:W-:-:S02]  /*b560*/  ISETP.LT.U32.AND P1, PT, R3, 0x3, P1 ;  /* 0x000000030300780c */ /* 0x000fc40000f21070 */
[----:B------:R-:W-:Y:S01]  /*b570*/  PRMT R13, RZ, 0x7610, R13 ;  /* 0x00007610ff0d7816 */ /* 0x000fe2000000000d */
[----:B------:R-:W0:Y:S01]  /*b580*/  @P3 S2R R5, SR_CgaCtaId ;  /* 0x0000000000053919 */ /* 0x000e220000008800 */
[----:B------:R-:W-:-:S04]  /*b590*/  @P3 MOV R4, 0x400 ;  /* 0x0000040000043802 */ /* 0x000fc80000000f00 */
[----:B0-----:R-:W-:Y:S01]  /*b5a0*/  @P3 LEA R6, R5, R4, 0x18 ;  /* 0x0000000405063211 */ /* 0x001fe200078ec0ff */
[----:B------:R-:W-:-:S03]  /*b5b0*/  IMAD.WIDE.U32 R4, R12, -0x55555555, RZ ;  /* 0xaaaaaaab0c047825 */ /* 0x000fc600078e00ff */
[----:B------:R0:W-:Y:S01]  /*b5c0*/  @P3 SYNCS.ARRIVE.TRANS64.A1T0 RZ, [R6+URZ+0x48], RZ ;  /* 0x000048ff06ff39a7 */ /* 0x0001e2000810003f */
[----:B------:R-:W-:Y:S02]  /*b5d0*/  ISETP.GE.U32.AND P3, PT, R3, 0x3, PT ;  /* 0x000000030300780c */ /* 0x000fe40003f66070 */
[----:B------:R-:W-:Y:S02]  /*b5e0*/  SHF.R.U32.HI R7, RZ, 0x1, R5 ;  /* 0x00000001ff077819 */ /* 0x000fe40000011605 */
[----:B------:R-:W-:Y:S02]  /*b5f0*/  SEL R5, RZ, 0x1, !P1 ;  /* 0x00000001ff057807 */ /* 0x000fe40004800000 */
[----:B------:R-:W-:Y:S01]  /*b600*/  ISETP.GE.U32.AND P1, PT, R16, UR4, PT ;  /* 0x0000000410007c0c */ /* 0x000fe2000bf26070 */
[----:B------:R-:W-:Y:S01]  /*b610*/  IMAD R12, R7, -0x3, R12 ;  /* 0xfffffffd070c7824 */ /* 0x000fe200078e020c */
[----:B------:R-:W-:Y:S02]  /*b620*/  LOP3.LUT R0, R0, R5, RZ, 0x3c, !PT ;  /* 0x0000000500007212 */ /* 0x000fe400078e3cff */
[----:B------:R-:W-:-:S02]  /*b630*/  ISETP.GE.U32.AND.EX P1, PT, R17, UR5, PT, P1 ;  /* 0x0000000511007c0c */ /* 0x000fc4000bf26110 */
[----:B------:R-:W-:Y:S02]  /*b640*/  PRMT R4, RZ, 0x7610, R4 ;  /* 0x00007610ff047816 */ /* 0x000fe40000000004 */
[----:B------:R-:W-:Y:S01]  /*b650*/  @P3 LOP3.LUT R0, R0, 0x1, R7, 0x78, !PT ;  /* 0x0000000100003812 */ /* 0x000fe200078e7807 */
[----:B------:R-:W-:-:S08]  /*b660*/  IMAD.MOV.U32 R7, RZ, RZ, -0x1 ;  /* 0xffffffffff077424 */ /* 0x000fd000078e00ff */
[----:B0-----:R-:W-:Y:S05]  /*b670*/  @P1 BRA `(.L_x_297) ;  /* 0x00000004004c1947 */ /* 0x001fea0003800000 */
[----:B------:R-:W-:Y:S01]  /*b680*/  ULDC.64 UR4, c[0x0][0x628] ;  /* 0x00018a0000047ab9 */ /* 0x000fe20000000a00 */
[----:B------:R-:W0:Y:S01]  /*b690*/  S2R R15, SR_CTAID.X ;  /* 0x00000000000f7919 */ /* 0x000e220000002500 */
[----:B------:R-:W-:Y:S01]  /*b6a0*/  ISETP.NE.U32.AND P1, PT, RZ, UR4, PT ;  /* 0x00000004ff007c0c */ /* 0x000fe2000bf25070 */
[----:B------:R-:W-:Y:S01]  /*b6b0*/  ULDC UR7, c[0x0][0x630] ;  /* 0x00018c0000077ab9 */ /* 0x000fe20000000800 */
[----:B------:R-:W-:Y:S01]  /*b6c0*/  IMAD.MOV.U32 R4, RZ, RZ, R16 ;  /* 0x000000ffff047224 */ /* 0x000fe200078e0010 */
[----:B------:R-:W1:Y:S01]  /*b6d0*/  S2R R14, SR_CTAID.Y ;  /* 0x00000000000e7919 */ /* 0x000e620000002600 */
[----:B------:R-:W-:Y:S01]  /*b6e0*/  ISETP.NE.AND.EX P1, PT, RZ, UR5, PT, P1 ;  /* 0x00000005ff007c0c */ /* 0x000fe2000bf25310 */
[----:B------:R-:W-:-:S12]  /*b6f0*/  IMAD.MOV.U32 R5, RZ, RZ, R17 ;  /* 0x000000ffff057224 */ /* 0x000fd800078e0011 */
[----:B------:R-:W-:Y:S05]  /*b700*/  @!P1 BRA `(.L_x_298) ;  /* 0x0000000000289947 */ /* 0x000fea0003800000 */
[----:B------:R-:W-:Y:S02]  /*b710*/  ULDC UR6, c[0x0][0x634] ;  /* 0x00018d0000067ab9 */ /* 0x000fe40000000800 */
[----:B------:R-:W-:-:S04]  /*b720*/  IADD3 R9, P1, R16, UR6, RZ ;  /* 0x0000000610097c10 */ /* 0x000fc8000ff3e0ff */
[----:B------:R-:W-:-:S05]  /*b730*/  IADD3.X R21, RZ, R17, RZ, P1, !PT ;  /* 0x00000011ff157210 */ /* 0x000fca0000ffe4ff */
[----:B------:R-:W-:-:S04]  /*b740*/  IMAD.WIDE.U32 R6, R21, UR4, RZ ;  /* 0x0000000415067c25 */ /* 0x000fc8000f8e00ff */
[----:B------:R-:W-:-:S04]  /*b750*/  IMAD.WIDE.U32 R6, P1, R9, UR5, R6 ;  /* 0x0000000509067c25 */ /* 0x000fc8000f820006 */
[----:B------:R-:W-:-:S04]  /*b760*/  IMAD.WIDE.U32 R8, R9, UR4, RZ ;  /* 0x0000000409087c25 */ /* 0x000fc8000f8e00ff */
[----:B------:R-:W-:Y:S01]  /*b770*/  IMAD.X R5, RZ, RZ, RZ, P1 ;  /* 0x000000ffff057224 */ /* 0x000fe200008e06ff */
[----:B------:R-:W-:Y:S01]  /*b780*/  IADD3 RZ, P1, R9, R6, RZ ;  /* 0x0000000609ff7210 */ /* 0x000fe20007f3e0ff */
[----:B------:R-:W-:-:S04]  /*b790*/  IMAD.MOV.U32 R4, RZ, RZ, R7 ;  /* 0x000000ffff047224 */ /* 0x000fc800078e0007 */
[----:B------:R-:W-:-:S08]  /*b7a0*/  IMAD.WIDE.U32.X R4, R21, UR5, R4, P1 ;  /* 0x0000000515047c25 */ /* 0x000fd000088e0404 */
.L_x_298:
[--C-:B------:R-:W-:Y:S01]  /*b7b0*/  SHF.R.U64 R8, R4, UR7, R5.reuse ;  /* 0x0000000704087c19 */ /* 0x100fe20008001205 */
[----:B------:R-:W-:Y:S01]  /*b7c0*/  ULDC.64 UR4, c[0x0][0x620] ;  /* 0x0001880000047ab9 */ /* 0x000fe20000000a00 */
[----:B------:R-:W-:Y:S01]  /*b7d0*/  SHF.R.U32.HI R4, RZ, UR7, R5 ;  /* 0x00000007ff047c19 */ /* 0x000fe20008011605 */
[----:B------:R-:W2:Y:S01]  /*b7e0*/  LDC R24, c[0x0][0x144] ;  /* 0x00005100ff187b82 */ /* 0x000ea20000000800 */
[----:B------:R-:W-:Y:S01]  /*b7f0*/  IADD3 R7, P1, RZ, -R8, RZ ;  /* 0x80000008ff077210 */ /* 0x000fe20007f3e0ff */
[----:B------:R-:W-:Y:S01]  /*b800*/  ULDC.64 UR8, c[0x0][0x640] ;  /* 0x0001900000087ab9 */ /* 0x000fe20000000a00 */
[----:B0-----:R-:W-:Y:S01]  /*b810*/  I2FP.F32.U32 R9, R15 ;  /* 0x0000000f00097245 */ /* 0x001fe20000201000 */
[----:B------:R-:W-:Y:S02]  /*b820*/  ULDC UR6, c[0x0][0x608] ;  /* 0x0001820000067ab9 */ /* 0x000fe40000000800 */
[----:B------:R-:W-:Y:S01]  /*b830*/  IMAD.X R4, RZ, RZ, ~R4, P1 ;  /* 0x000000ffff047224 */ /* 0x000fe200008e0e04 */
[----:B------:R-:W-:Y:S01]  /*b840*/  ISETP.NE.U32.AND P1, PT, RZ, UR8, PT ;  /* 0x00000008ff007c0c */ /* 0x000fe2000bf25070 */
[----:B------:R-:W0:Y:S02]  /*b850*/  LDC R21, c[0x0][0x148] ;  /* 0x00005200ff157b82 */ /* 0x000e240000000800 */
[----:B------:R-:W-:Y:S01]  /*b860*/  IMAD R6, R4, UR4, RZ ;  /* 0x0000000404067c24 */ /* 0x000fe2000f8e02ff */
[----:B------:R-:W-:Y:S01]  /*b870*/  ISETP.NE.AND.EX P1, PT, RZ, UR9, PT, P1 ;  /* 0x00000009ff007c0c */ /* 0x000fe2000bf25310 */
[----:B------:R-:W-:Y:S01]  /*b880*/  IMAD.WIDE.U32 R4, R7, UR4, R16 ;  /* 0x0000000407047c25 */ /* 0x000fe2000f8e0010 */
[----:B------:R-:W-:-:S03]  /*b890*/  ULDC UR4, c[0x0][0x150] ;  /* 0x0000540000047ab9 */ /* 0x000fc60000000800 */
[----:B------:R-:W-:Y:S02]  /*b8a0*/  IMAD R7, R7, UR5, R6 ;  /* 0x0000000507077c24 */ /* 0x000fe4000f8e0206 */
[----:B------:R-:W-:Y:S01]  /*b8b0*/  FMUL R6, R9, UR4 ;  /* 0x0000000409067c20 */ /* 0x000fe20008400000 */
[----:B------:R-:W-:Y:S01]  /*b8c0*/  ULDC UR4, c[0x0][0x618] ;  /* 0x0001860000047ab9 */ /* 0x000fe20000000800 */
[----:B------:R-:W-:Y:S01]  /*b8d0*/  ULDC UR5, c[0x0][0x154] ;  /* 0x0000550000057ab9 */ /* 0x000fe20000000800 */
[----:B------:R-:W-:-:S03]  /*b8e0*/  IMAD.IADD R5, R5, 0x1, R7 ;  /* 0x0000000105057824 */ /* 0x000fc600078e0207 */
[----:B------:R-:W3:Y:S02]  /*b8f0*/  F2I.U32.TRUNC.NTZ R6, R6 ;  /* 0x0000000600067305 */ /* 0x000ee4000020f000 */
[----:B------:R-:W-:Y:S02]  /*b900*/  SHF.R.U64 R9, R4, UR4, R5 ;  /* 0x0000000404097c19 */ /* 0x000fe40008001205 */
[----:B-1----:R-:W-:-:S05]  /*b910*/  I2FP.F32.U32 R4, R14 ;  /* 0x0000000e00047245 */ /* 0x002fca0000201000 */
[----:B------:R-:W-:Y:S01]  /*b920*/  FMUL R22, R4, UR5 ;  /* 0x0000000504167c20 */ /* 0x000fe20008400000 */
[----:B------:R-:W-:Y:S01]  /*b930*/  SHF.R.U32.HI R4, RZ, UR4, R5 ;  /* 0x00000004ff047c19 */ /* 0x000fe20008011605 */
[----:B------:R-:W-:-:S03]  /*b940*/  ULDC UR4, c[0x0][0x658] ;  /* 0x0001960000047ab9 */ /* 0x000fc60000000800 */
[--C-:B------:R-:W-:Y:S01]  /*b950*/  SHF.R.U32.HI R5, RZ, UR6, R4.reuse ;  /* 0x00000006ff057c19 */ /* 0x100fe20008011604 */
[----:B------:R-:W1:Y:S01]  /*b960*/  F2I.U32.TRUNC.NTZ R22, R22 ;  /* 0x0000001600167305 */ /* 0x000e62000020f000 */
[----:B------:R-:W-:Y:S01]  /*b970*/  SHF.R.U64 R20, R9, UR6, R4 ;  /* 0x0000000609147c19 */ /* 0x000fe20008001204 */
[----:B---3--:R-:W-:Y:S01]  /*b980*/  IMAD.MOV R6, RZ, RZ, -R6 ;  /* 0x000000ffff067224 */ /* 0x008fe200078e0a06 */
[--C-:B------:R-:W-:Y:S02]  /*b990*/  SHF.R.U32.HI R23, RZ, UR4, R5.reuse ;  /* 0x00000004ff177c19 */ /* 0x100fe40008011605 */
[----:B------:R-:W-:Y:S01]  /*b9a0*/  SHF.R.U64 R18, R20, UR4, R5 ;  /* 0x0000000414127c19 */ /* 0x000fe20008001205 */
[----:B--2---:R-:W-:Y:S02]  /*b9b0*/  IMAD R15, R24, R6, R15 ;  /* 0x00000006180f7224 */ /* 0x004fe400078e020f */
[----:B------:R-:W-:Y:S01]  /*b9c0*/  IMAD.MOV.U32 R5, RZ, RZ, R23 ;  /* 0x000000ffff057224 */ /* 0x000fe200078e0017 */
[----:B------:R-:W-:Y:S01]  /*b9d0*/  MOV R4, R18 ;  /* 0x0000001200047202 */ /* 0x000fe20000000f00 */
[----:B------:R-:W-:Y:S06]  /*b9e0*/  @!P1 BRA `(.L_x_299) ;  /* 0x0000000000289947 */ /* 0x000fec0003800000 */
[----:B------:R-:W-:Y:S02]  /*b9f0*/  ULDC UR4, c[0x0][0x64c] ;  /* 0x0001930000047ab9 */ /* 0x000fe40000000800 */
[----:B------:R-:W-:-:S05]  /*ba00*/  IADD3 R5, P1, R18, UR4, RZ ;  /* 0x0000000412057c10 */ /* 0x000fca000ff3e0ff */
[----:B------:R-:W-:-:S04]  /*ba10*/  IMAD.X R23, RZ, RZ, R23, P1 ;  /* 0x000000ffff177224 */ /* 0x000fc800008e0617 */
[----:B------:R-:W-:-:S04]  /*ba20*/  IMAD.WIDE.U32 R6, R23, UR8, RZ ;  /* 0x0000000817067c25 */ /* 0x000fc8000f8e00ff */
[----:B------:R-:W-:-:S04]  /*ba30*/  IMAD.WIDE.U32 R6, P1, R5, UR9, R6 ;  /* 0x0000000905067c25 */ /* 0x000fc8000f820006 */
[----:B------:R-:W-:-:S04]  /*ba40*/  IMAD.WIDE.U32 R4, R5, UR8, RZ ;  /* 0x0000000805047c25 */ /* 0x000fc8000f8e00ff */
[----:B------:R-:W-:Y:S01]  /*ba50*/  IMAD.MOV.U32 R4, RZ, RZ, R7 ;  /* 0x000000ffff047224 */ /* 0x000fe200078e0007 */
[----:B------:R-:W-:Y:S01]  /*ba60*/  IADD3 RZ, P3, R5, R6, RZ ;  /* 0x0000000605ff7210 */ /* 0x000fe20007f7e0ff */
[----:B------:R-:W-:-:S04]  /*ba70*/  IMAD.X R5, RZ, RZ, RZ, P1 ;  /* 0x000000ffff057224 */ /* 0x000fc800008e06ff */
[----:B------:R-:W-:-:S08]  /*ba80*/  IMAD.WIDE.U32.X R4, R23, UR9, R4, P3 ;  /* 0x0000000917047c25 */ /* 0x000fd000098e0404 */
.L_x_299:
[----:B------:R-:W-:Y:S01]  /*ba90*/  ISETP.NE.AND P1, PT, R2, 0x1, PT ;  /* 0x000000010200780c */ /* 0x000fe20003f25270 */
[----:B------:R-:W-:Y:S01]  /*baa0*/  ULDC UR4, c[0x0][0x648] ;  /* 0x0001920000047ab9 */ /* 0x000fe20000000800 */
[----:B------:R-:W-:Y:S01]  /*bab0*/  LOP3.LUT R20, R20, UR17, RZ, 0xc0, !PT ;  /* 0x0000001114147c12 */ /* 0x000fe2000f8ec0ff */
[----:B-1----:R-:W-:Y:S01]  /*bac0*/  IMAD.MOV R22, RZ, RZ, -R22 ;  /* 0x000000ffff167224 */ /* 0x002fe200078e0a16 */
[----:B------:R-:W-:Y:S01]  /*bad0*/  SHF.R.U64 R5, R4, UR4, R5 ;  /* 0x0000000404057c19 */ /* 0x000fe20008001205 */
[----:B------:R-:W-:Y:S01]  /*bae0*/  ULDC UR4, c[0x0][0x638] ;  /* 0x00018e0000047ab9 */ /* 0x000fe20000000800 */
[----:B------:R-:W-:Y:S01]  /*baf0*/  LOP3.LUT R9, R9, UR16, RZ, 0xc0, !PT ;  /* 0x0000001009097c12 */ /* 0x000fe2000f8ec0ff */
[----:B------:R-:W-:Y:S01]  /*bb00*/  ULDC UR5, c[0x0][0x610] ;  /* 0x0001840000057ab9 */ /* 0x000fe20000000800 */
[C---:B------:R-:W-:Y:S01]  /*bb10*/  IADD3 R7, -R5.reuse, RZ, RZ ;  /* 0x000000ff05077210 */ /* 0x040fe20007ffe1ff */
[----:B------:R-:W-:Y:S02]  /*bb20*/  IMAD R20, R5, UR18, R20 ;  /* 0x0000001205147c24 */ /* 0x000fe4000f8e0214 */
[----:B------:R-:W-:-:S02]  /*bb30*/  IMAD.MOV.U32 R4, RZ, RZ, 0x1 ;  /* 0x00000001ff047424 */ /* 0x000fc400078e00ff */
[----:B0-----:R-:W-:Y:S02]  /*bb40*/  @P1 IMAD R15, R21, R22, R14 ;  /* 0x00000016150f1224 */ /* 0x001fe400078e020e */
[----:B------:R-:W-:Y:S01]  /*bb50*/  IMAD R18, R7, UR4, R18 ;  /* 0x0000000407127c24 */ /* 0x000fe2000f8e0212 */
[----:B------:R-:W-:Y:S01]  /*bb60*/  ULDC UR4, c[0x0][0x600] ;  /* 0x0001800000047ab9 */ /* 0x000fe20000000800 */
[----:B------:R-:W-:Y:S02]  /*bb70*/  IMAD R15, R20, UR5, R15 ;  /* 0x00000005140f7c24 */ /* 0x000fe4000f8e020f */
[----:B------:R-:W-:-:S05]  /*bb80*/  IMAD R18, R18, UR4, R9 ;  /* 0x0000000412127c24 */ /* 0x000fca000f8e0209 */
[----:B------:R-:W-:Y:S02]  /*bb90*/  SEL R9, R18, R15, !P1 ;  /* 0x0000000f12097207 */ /* 0x000fe40004800000 */
[----:B------:R-:W-:-:S07]  /*bba0*/  SEL R7, R15, R18, !P1 ;  /* 0x000000120f077207 */ /* 0x000fce0004800000 */
.L_x_297:
[----:B------:R-:W-:Y:S05]  /*bbb0*/  BSYNC B1 ;  /* 0x0000000000017941 */ /* 0x000fea0003800000 */
.L_x_296:
[----:B------:R-:W-:-:S13]  /*bbc0*/  LOP3.LUT P1, RZ, R4, 0xff, RZ, 0xc0, !PT ;  /* 0x000000ff04ff7812 */ /* 0x000fda000782c0ff */
[----:B------:R-:W-:Y:S05]  /*bbd0*/  @P1 BRA `(.L_x_300) ;  /* 0xfffffff4004c1947 */ /* 0x000fea000383ffff */
[----:B------:R-:W-:Y:S05]  /*bbe0*/  BSYNC B0 ;  /* 0x0000000000007941 */ /* 0x000fea0003800000 */
.L_x_288:
[----:B------:R-:W-:-:S03]  /*bbf0*/  UMOV UR4, 0xffffffff ;  /* 0xffffffff00047882 */ /* 0x000fc60000000000 */
[----:B------:R-:W-:Y:S05]  /*bc00*/  BRA.DIV UR4, `(.L_x_301) ;  /* 0x0000000204f47947 */ /* 0x000fea000b800000 */
[----:B------:R-:W-:-:S13]  /*bc10*/  ELECT P6, URZ, PT ;  /* 0x00000000003f782f */ /* 0x000fda00038c0000 */
.L_x_314:
[----:B------:R-:W-:Y:S04]  /*bc20*/  BSSY B0, `(.L_x_302) ;  /* 0x0000022000007945 */ /* 0x000fe80003800000 */
[----:B------:R-:W-:Y:S05]  /*bc30*/  @!P6 BRA `(.L_x_303) ;  /* 0x000000000080e947 */ /* 0x000fea0003800000 */
[----:B------:R-:W-:-:S04]  /*bc40*/  LOP3.LUT R19, R19, 0x2, RZ, 0xfc, !PT ;  /* 0x0000000213137812 */ /* 0x000fc800078efcff */
[----:B------:R-:W-:-:S13]  /*bc50*/  ISETP.NE.AND P0, PT, R19, 0x3, PT ;  /* 0x000000031300780c */ /* 0x000fda0003f05270 */
[----:B------:R-:W-:Y:S05]  /*bc60*/  @!P0 BRA `(.L_x_304) ;  /* 0x0000000000048947 */ /* 0x000fea0003800000 */
[----:B------:R-:W-:Y:S01]  /*bc70*/  BPT.TRAP 0x1 ;  /* 0x000000040000795c */ /* 0x000fe20000300000 */
.L_x_304:
[----:B------:R-:W0:Y:S01]  /*bc80*/  S2R R3, SR_CgaCtaId ;  /* 0x0000000000037919 */ /* 0x000e220000008800 */
[----:B------:R-:W-:-:S04]  /*bc90*/  MOV R2, 0x400 ;  /* 0x0000040000027802 */ /* 0x000fc80000000f00 */
[----:B0-----:R-:W-:Y:S02]  /*bca0*/  LEA R3, R3, R2, 0x18 ;  /* 0x0000000203037211 */ /* 0x001fe400078ec0ff */
[----:B------:R-:W-:-:S03]  /*bcb0*/  SHF.L.U32 R2, R0, 0x1f, RZ ;  /* 0x0000001f00027819 */ /* 0x000fc600000006ff */
[----:B------:R-:W-:-:S04]  /*bcc0*/  VIADD R3, R3, 0x18 ;  /* 0x0000001803037836 */ /* 0x000fc80000000000 */
[C---:B------:R-:W-:Y:S02]  /*bcd0*/  IMAD R7, R12.reuse, 0x8, R3 ;  /* 0x000000080c077824 */ /* 0x040fe400078e0203 */
[----:B------:R-:W-:Y:S02]  /*bce0*/  VIADD R12, R12, 0x1 ;  /* 0x000000010c0c7836 */ /* 0x000fe40000000000 */
[----:B------:R-:W0:Y:S03]  /*bcf0*/  SYNCS.PHASECHK.TRANS64.TRYWAIT P0, [R7+URZ], R2 ;  /* 0x00000002070075a7 */ /* 0x000e26000800017f */
[----:B------:R-:W-:-:S04]  /*bd00*/  ISETP.NE.AND P1, PT, R12, 0x3, PT ;  /* 0x000000030c00780c */ /* 0x000fc80003f25270 */
[----:B------:R-:W-:Y:S02]  /*bd10*/  SEL R5, RZ, 0x1, P1 ;  /* 0x00000001ff057807 */ /* 0x000fe40000800000 */
[----:B------:R-:W-:Y:S02]  /*bd20*/  SEL R12, R12, RZ, P1 ;  /* 0x000000ff0c0c7207 */ /* 0x000fe40000800000 */
[----:B------:R-:W-:-:S03]  /*bd30*/  LOP3.LUT R5, R0, R5, RZ, 0x3c, !PT ;  /* 0x0000000500057212 */ /* 0x000fc600078e3cff */
[----:B------:R-:W-:Y:S01]  /*bd40*/  IMAD R9, R12, 0x8, R3 ;  /* 0x000000080c097824 */ /* 0x000fe200078e0203 */
[----:B------:R-:W-:Y:S01]  /*bd50*/  SHF.L.U32 R4, R5, 0x1f, RZ ;  /* 0x0000001f05047819 */ /* 0x000fe200000006ff */
[----:B0-----:R-:W-:Y:S06]  /*bd60*/  @!P0 BRA `(.L_x_305) ;  /* 0x0000000000bc8947 */ /* 0x001fec0003800000 */
.L_x_315:
[----:B------:R-:W1:Y:S01]  /*bd70*/  SYNCS.PHASECHK.TRANS64.TRYWAIT P0, [R9+URZ], R4 ;  /* 0x00000004090075a7 */ /* 0x000e62000800017f */
[----:B------:R-:W-:-:S04]  /*bd80*/  IADD3 R0, R12, 0x1, RZ ;  /* 0x000000010c007810 */ /* 0x000fc80007ffe0ff */
[----:B------:R-:W-:-:S04]  /*bd90*/  ISETP.NE.AND P1, PT, R0, 0x3, PT ;  /* 0x000000030000780c */ /* 0x000fc80003f25270 */
[----:B0-----:R-:W-:Y:S02]  /*bda0*/  SEL R2, RZ, 0x1, P1 ;  /* 0x00000001ff027807 */ /* 0x001fe40000800000 */
[----:B------:R-:W-:Y:S02]  /*bdb0*/  SEL R0, R0, RZ, P1 ;  /* 0x000000ff00007207 */ /* 0x000fe40000800000 */
[----:B------:R-:W-:Y:S01]  /*bdc0*/  LOP3.LUT R2, R5, R2, RZ, 0x3c, !PT ;  /* 0x0000000205027212 */ /* 0x000fe200078e3cff */
[----:B-1----:R-:W-:Y:S06]  /*bdd0*/  @!P0 BRA `(.L_x_306) ;  /* 0x0000000000b48947 */ /* 0x002fec0003800000 */
.L_x_316:
[----:B------:R-:W-:Y:S01]  /*bde0*/  IMAD R3, R0, 0x8, R3 ;  /* 0x0000000800037824 */ /* 0x000fe200078e0203 */
[----:B------:R-:W-:-:S07]  /*bdf0*/  SHF.L.U32 R0, R2, 0x1f, RZ ;  /* 0x0000001f02007819 */ /* 0x000fce00000006ff */
.L_x_307:
[----:B-1----:R1:W2:Y:S02]  /*be00*/  SYNCS.PHASECHK.TRANS64.TRYWAIT P0, [R3+URZ], R0 ;  /* 0x00000000030075a7 */ /* 0x0022a4000800017f */
[----:B--2---:R-:W-:Y:S05]  /*be10*/  @!P0 NANOSLEEP.SYNCS 0x989680 ;  /* 0x009896800000895d */ /* 0x004fea0003900000 */
[----:B------:R-:W2:Y:S02]  /*be20*/  @!P0 SYNCS.PHASECHK.TRANS64 P0, [R3+URZ], R0 ;  /* 0x00000000030085a7 */ /* 0x000ea4000800007f */
[----:B--2---:R-:W-:Y:S05]  /*be30*/  @!P0 BRA `(.L_x_307) ;  /* 0xfffffffc00f08947 */ /* 0x004fea000383ffff */
.L_x_303:
[----:B------:R-:W-:Y:S05]  /*be40*/  BSYNC B0 ;  /* 0x0000000000007941 */ /* 0x000fea0003800000 */
.L_x_302:
[----:B------:R-:W-:Y:S05]  /*be50*/  EXIT ;  /* 0x000000000000794d */ /* 0x000fea0003800000 */
.L_x_17:
[----:B---3--:R3:W4:Y:S02]  /*be60*/  SYNCS.PHASECHK.TRANS64.TRYWAIT P1, [R3+URZ], R0 ;  /* 0x00000000030075a7 */ /* 0x008724000802017f */
[----:B----4-:R-:W-:Y:S05]  /*be70*/  @!P1 NANOSLEEP.SYNCS 0x989680 ;  /* 0x009896800000995d */ /* 0x010fea0003900000 */
[----:B------:R-:W4:Y:S02]  /*be80*/  @!P1 SYNCS.PHASECHK.TRANS64 P1, [R3+URZ], R0 ;  /* 0x00000000030095a7 */ /* 0x000f24000802007f */
[----:B----4-:R-:W-:Y:S05]  /*be90*/  @!P1 BRA `(.L_x_17) ;  /* 0xfffffffc00f09947 */ /* 0x010fea000383ffff */
[----:B------:R-:W-:Y:S05]  /*bea0*/  BRA `(.L_x_16) ;  /* 0xffffff5000d07947 */ /* 0x000fea000383ffff */
.L_x_22:
[----:B-1----:R-:W-:-:S04]  /*beb0*/  IMAD.U32 R4, RZ, RZ, UR8 ;  /* 0x00000008ff047e24 */ /* 0x002fc8000f8e00ff */
[----:B------:R1:W2:Y:S03]  /*bec0*/  SYNCS.PHASECHK.TRANS64.TRYWAIT P1, [R4+URZ], R3 ;  /* 0x00000003040075a7 */ /* 0x0002a6000802017f */
[----:B--2---:R-:W-:Y:S05]  /*bed0*/  @!P1 NANOSLEEP.SYNCS 0x989680 ;  /* 0x009896800000995d */ /* 0x004fea0003900000 */
[----:B------:R-:W2:Y:S02]  /*bee0*/  @!P1 SYNCS.PHASECHK.TRANS64 P1, [R4+URZ], R3 ;  /* 0x00000003040095a7 */ /* 0x000ea4000802007f */
[----:B--2---:R-:W-:Y:S05]  /*bef0*/  @!P1 BRA `(.L_x_22) ;  /* 0xfffffffc00ec9947 */ /* 0x004fea000383ffff */
[----:B------:R-:W-:Y:S05]  /*bf00*/  BRA `(.L_x_21) ;  /* 0xffffff5400a07947 */ /* 0x000fea000383ffff */
.L_x_289:
[----:B------:R-:W-:Y:S01]  /*bf10*/  BSSY B1, `(.L_x_308) ;  /* 0x0000006000017945 */ /* 0x000fe20003800000 */
[----:B------:R-:W-:-:S07]  /*bf20*/  IMAD.MOV.U32 R15, RZ, RZ, -0x1 ;  /* 0xffffffffff0f7424 */ /* 0x000fce00078e00ff */
[----:B------:R-:W-:Y:S05]  /*bf30*/  WARPSYNC.COLLECTIVE R15, `(.L_x_309) ;  /* 0x000000000f0c7348 */ /* 0x000fea0003c00000 */
[----:B------:R-:W-:Y:S02]  /*bf40*/  ELECT P6, UR62, PT ;  /* 0x00000000003e782f */ /* 0x000fe400038c0000 */
[----:B------:R-:W-:Y:S01]  /*bf50*/  MOV R14, UR62 ;  /* 0x0000003e000e7c02 */ /* 0x000fe20008000f00 */
[----:B------:R-:W-:Y:S10]  /*bf60*/  ENDCOLLECTIVE ;  /* 0x000000000000791b */ /* 0x000ff40003800000 */
.L_x_309:
[----:B------:R-:W-:Y:S05]  /*bf70*/  BSYNC B1 ;  /* 0x0000000000017941 */ /* 0x000fea0003800000 */
.L_x_308:
[----:B------:R-:W-:Y:S05]  /*bf80*/  BRA `(.L_x_310) ;  /* 0xfffffff0006c7947 */ /* 0x000fea000383ffff */
.L_x_292:
[----:B0-----:R0:W1:Y:S02]  /*bf90*/  SYNCS.PHASECHK.TRANS64.TRYWAIT P1, [R14+URZ+0x18], R7 ;  /* 0x000018070e0075a7 */ /* 0x001064000802017f */
[----:B-1----:R-:W-:Y:S05]  /*bfa0*/  @!P1 NANOSLEEP.SYNCS 0x989680 ;  /* 0x009896800000995d */ /* 0x002fea0003900000 */
[----:B------:R-:W1:Y:S02]  /*bfb0*/  @!P1 SYNCS.PHASECHK.TRANS64 P1, [R14+URZ+0x18], R7 ;  /* 0x000018070e0095a7 */ /* 0x000e64000802007f */
[----:B-1----:R-:W-:Y:S05]  /*bfc0*/  @!P1 BRA `(.L_x_292) ;  /* 0xfffffffc00f09947 */ /* 0x002fea000383ffff */
[----:B------:R-:W-:Y:S05]  /*bfd0*/  BRA `(.L_x_311) ;  /* 0xfffffff000a07947 */ /* 0x000fea000383ffff */
.L_x_301:
[----:B------:R-:W-:Y:S01]  /*bfe0*/  BSSY B0, `(.L_x_312) ;  /* 0x0000006000007945 */ /* 0x000fe20003800000 */
[----:B------:R-:W-:-:S07]  /*bff0*/  IMAD.MOV.U32 R15, RZ, RZ, -0x1 ;  /* 0xffffffffff0f7424 */ /* 0x000fce00078e00ff */
[----:B------:R-:W-:Y:S05]  /*c000*/  WARPSYNC.COLLECTIVE R15, `(.L_x_313) ;  /* 0x000000000f0c7348 */ /* 0x000fea0003c00000 */
[----:B------:R-:W-:Y:S02]  /*c010*/  ELECT P6, UR62, PT ;  /* 0x00000000003e782f */ /* 0x000fe400038c0000 */
[----:B------:R-:W-:Y:S01]  /*c020*/  MOV R14, UR62 ;  /* 0x0000003e000e7c02 */ /* 0x000fe20008000f00 */
[----:B------:R-:W-:Y:S10]  /*c030*/  ENDCOLLECTIVE ;  /* 0x000000000000791b */ /* 0x000ff40003800000 */
.L_x_313:
[----:B------:R-:W-:Y:S05]  /*c040*/  BSYNC B0 ;  /* 0x0000000000007941 */ /* 0x000fea0003800000 */
.L_x_312:
[----:B------:R-:W-:Y:S05]  /*c050*/  BRA `(.L_x_314) ;  /* 0xfffffff800f07947 */ /* 0x000fea000383ffff */
.L_x_305:
[----:B0-----:R0:W1:Y:S02]  /*c060*/  SYNCS.PHASECHK.TRANS64.TRYWAIT P0, [R7+URZ], R2 ;  /* 0x00000002070075a7 */ /* 0x001064000800017f */
[----:B-1----:R-:W-:Y:S05]  /*c070*/  @!P0 NANOSLEEP.SYNCS 0x989680 ;  /* 0x009896800000895d */ /* 0x002fea0003900000 */
[----:B------:R-:W1:Y:S02]  /*c080*/  @!P0 SYNCS.PHASECHK.TRANS64 P0, [R7+URZ], R2 ;  /* 0x00000002070085a7 */ /* 0x000e64000800007f */
[----:B-1----:R-:W-:Y:S05]  /*c090*/  @!P0 BRA `(.L_x_305) ;  /* 0xfffffffc00f08947 */ /* 0x002fea000383ffff */
[----:B------:R-:W-:Y:S05]  /*c0a0*/  BRA `(.L_x_315) ;  /* 0xfffffffc00307947 */ /* 0x000fea000383ffff */
.L_x_306:
[----:B0-----:R0:W1:Y:S02]  /*c0b0*/  SYNCS.PHASECHK.TRANS64.TRYWAIT P0, [R9+URZ], R4 ;  /* 0x00000004090075a7 */ /* 0x001064000800017f */
[----:B-1----:R-:W-:Y:S05]  /*c0c0*/  @!P0 NANOSLEEP.SYNCS 0x989680 ;  /* 0x009896800000895d */ /* 0x002fea0003900000 */
[----:B------:R-:W1:Y:S02]  /*c0d0*/  @!P0 SYNCS.PHASECHK.TRANS64 P0, [R9+URZ], R4 ;  /* 0x00000004090085a7 */ /* 0x000e64000800007f */
[----:B-1----:R-:W-:Y:S05]  /*c0e0*/  @!P0 BRA `(.L_x_306) ;  /* 0xfffffffc00f08947 */ /* 0x002fea000383ffff */
[----:B------:R-:W-:Y:S05]  /*c0f0*/  BRA `(.L_x_316) ;  /* 0xfffffffc00387947 */ /* 0x000fea000383ffff */
.L_x_317:
[----:B------:R-:W-:-:S00]  /*c100*/  BRA `(.L_x_317) ;  /* 0xfffffffc00fc7947 */ /* 0x000fc0000383ffff */
[----:B------:R-:W-:-:S00]  /*c110*/  NOP ;  /* 0x0000000000007918 */ /* 0x000fc00000000000 */
        /* <DEDUP_REMOVED lines=14> */
.L_x_318:


//--------------------- .nv.global.init           --------------------------
	.section	.nv.global.init,"aw",@progbits
.nv.global.init:
	.type		$str$22,@object
	.size		$str$22,($str$23 - $str$22)
$str$22:
        /*0000*/ 	.byte	0x6b, 0x5f, 0x74, 0x69, 0x6c, 0x65, 0x5f, 0x63, 0x6f, 0x75, 0x6e, 0x74, 0x20, 0x3e, 0x3d, 0x20
        /*0010*/ 	.byte	0x31, 0x00
	.type		$str$23,@object
	.size		$str$23,(__unnamed_1 - $str$23)
$str$23:
        /*0012*/ 	.byte	0x2f, 0x74, 0x6d, 0x70, 0x2f, 0x63, 0x75, 0x74, 0x6c, 0x61, 0x73, 0x73, 0x5f, 0x73, 0x77, 0x65
        /*0022*/ 	.byte	0x65, 0x70, 0x5f, 0x73, 0x72, 0x63, 0x2f, 0x69, 0x6e, 0x63, 0x6c, 0x75, 0x64, 0x65, 0x2f, 0x63
        /*0032*/ 	.byte	0x75, 0x74, 0x6c, 0x61, 0x73, 0x73, 0x2f, 0x67, 0x65, 0x6d, 0x6d, 0x2f, 0x63, 0x6f, 0x6c, 0x6c
        /*0042*/ 	.byte	0x65, 0x63, 0x74, 0x69, 0x76, 0x65, 0x2f, 0x73, 0x6d, 0x39, 0x30, 0x5f, 0x6d, 0x6d, 0x61, 0x5f
        /*0052*/ 	.byte	0x74, 0x6d, 0x61, 0x5f, 0x67, 0x6d, 0x6d, 0x61, 0x5f, 0x73, 0x73, 0x5f, 0x77, 0x61, 0x72, 0x70
        /*0062*/ 	.byte	0x73, 0x70, 0x65, 0x63, 0x69, 0x61, 0x6c, 0x69, 0x7a, 0x65, 0x64, 0x2e, 0x68, 0x70, 0x70, 0x00
	.type		__unnamed_1,@object
	.size		__unnamed_1,(.L_0 - __unnamed_1)
__unnamed_1:
        /*0072*/ 	.byte	0x76, 0x6f, 0x69, 0x64, 0x20, 0x63, 0x75, 0x74, 0x6c, 0x61, 0x73, 0x73, 0x3a, 0x3a, 0x67, 0x65
        /* <DEDUP_REMOVED lines=179> */
        /*0bb2*/ 	.byte	0x65, 0x3a, 0x3a, 0x69, 0x64, 0x65, 0x6e, 0x74, 0x69, 0x74, 0x79, 0x5d, 0x00
.L_0:


//--------------------- .nv.shared._ZN7cutlass13device_kernelINS_4gemm6kernel13GemmUniversalIN4cute5tupleIJiiiiEEENS1_10collective13CollectiveMmaINS1_34MainloopSm90TmaGmmaWarpSpecializedILi3ENS5_IJNS4_1CILi1EEESB_SB_EEENS1_35KernelTmaWarpSpecializedCooperativeEEENS5_IJNSA_ILi256EEENSA_ILi128EEENSA_ILi32EEEEEENS_6half_tENS5_IJlSB_lEEESJ_SK_NS4_8TiledMMAINS4_8MMA_AtomIJNS4_4SM904GMMA26MMA_64x128x16_F32F16F16_SSILNSO_5MajorE0ELSQ_0ELNSO_7ScaleInE1ELSR_1EEEEEENS4_6LayoutINS5_IJNSA_ILi2EEESB_SB_EEENS5_IJSB_NSA_ILi0EEESX_EEEEENS5_IJNS4_10UnderscoreES10_S10_EEEEENS4_13SM90_TMA_LOADENS4_14ComposedLayoutINS4_7SwizzleILi2ELi4ELi3EEENS4_18smem_ptr_flag_bitsILi16EEENSU_INS5_IJNSA_ILi8EEESH_EEENS5_IJSH_SB_EEEEEEEvNS4_8identityES13_S1D_vS1E_EENS_8epilogue10collective6detail29Sm90TmaWarpSpecializedAdapterINS1H_15DefaultEpilogueISJ_SK_SK_NS1G_6thread17LinearCombinationISJ_Li1EffLNS1L_9ScaleType4KindE0ELNS_15FloatRoundStyleE2ESJ_EENS1_15EpilogueDefaultEEEEEvvEEEEvNT_6ParamsE --------------------------
	.section	.nv.shared._ZN7cutlass13device_kernelINS_4gemm6kernel13GemmUniversalIN4cute5tupleIJiiiiEEENS1_10collective13CollectiveMmaINS1_34MainloopSm90TmaGmmaWarpSpecializedILi3ENS5_IJNS4_1CILi1EEESB_SB_EEENS1_35KernelTmaWarpSpecializedCooperativeEEENS5_IJNSA_ILi256EEENSA_ILi128EEENSA_ILi32EEEEEENS_6half_tENS5_IJlSB_lEEESJ_SK_NS4_8TiledMMAINS4_8MMA_AtomIJNS4_4SM904GMMA26MMA_64x128x16_F32F16F16_SSILNSO_5MajorE0ELSQ_0ELNSO_7ScaleInE1ELSR_1EEEEEENS4_6LayoutINS5_IJNSA_ILi2EEESB_SB_EEENS5_IJSB_NSA_ILi0EEESX_EEEEENS5_IJNS4_10UnderscoreES10_S10_EEEEENS4_13SM90_TMA_LOADENS4_14ComposedLayoutINS4_7SwizzleILi2ELi4ELi3EEENS4_18smem_ptr_flag_bitsILi16EEENSU_INS5_IJNSA_ILi8EEESH_EEENS5_IJSH_SB_EEEEEEEvNS4_8identityES13_S1D_vS1E_EENS_8epilogue10collective6detail29Sm90TmaWarpSpecializedAdapterINS1H_15DefaultEpilogueISJ_SK_SK_NS1G_6thread17LinearCombinationISJ_Li1EffLNS1L_9ScaleType4KindE0ELNS_15FloatRoundStyleE2ESJ_EENS1_15EpilogueDefaultEEEEEvvEEEEvNT_6ParamsE,"aw",@nobits
	.sectionflags	@""
	.align	16
	.zero		1024


//--------------------- .nv.shared.reserved.0     --------------------------
	.section	.nv.shared.reserved.0,"aw",@nobits
	.weak		__nv_reservedSMEM_offset_0_alias
	.size		__nv_reservedSMEM_offset_0_alias, 0, 0
	.other		__nv_reservedSMEM_offset_0_alias,@"STO_CUDA_RESERVED_SHARED STV_DEFAULT"
__nv_reservedSMEM_offset_0_alias:
	.zero		0


//--------------------- .nv.global                --------------------------
	.section	.nv.global,"aw",@nobits
.nv.global:
	.type		_ZN39_INTERNAL_9efcf592_4_k_cu_0d850dc6_28884cute1_E,@object
	.size		_ZN39_INTERNAL_9efcf592_4_k_cu_0d850dc6_28884cute1_E,(_ZN39_INTERNAL_9efcf592_4_k_cu_0d850dc6_28884cuda3std3__45__cpo6cbeginE - _ZN39_INTERNAL_9efcf592_4_k_cu_0d850dc6_28884cute1_E)
_ZN39_INTERNAL_9efcf592_4_k_cu_0d850dc6_28884cute1_E:
	.zero		1
	.type		_ZN39_INTERNAL_9efcf592_4_k_cu_0d850dc6_28884cuda3std3__45__cpo6cbeginE,@object
	.size		_ZN39_INTERNAL_9efcf592_4_k_cu_0d850dc6_28884cuda3std3__45__cpo6cbeginE,(_ZN39_INTERNAL_9efcf592_4_k_cu_0d850dc6_28884cuda3std3__48in_placeE - _ZN39_INTERNAL_9efcf592_4_k_cu_0d850dc6_28884cuda3std3__45__cpo6cbeginE)
_ZN39_INTERNAL_9efcf592_4_k_cu_0d850dc6_28884cuda3std3__45__cpo6cbeginE:
	.zero		1
	.type		_ZN39_INTERNAL_9efcf592_4_k_cu_0d850dc6_28884cuda3std3__48in_placeE,@object
	.size		_ZN39_INTERNAL_9efcf592_4_k_cu_0d850dc6_28884cuda3std3__48in_placeE,(_ZN39_INTERNAL_9efcf592_4_k_cu_0d850dc6_28884cuda3std6ranges3__45__cpo9iter_moveE - _ZN39_INTERNAL_9efcf592_4_k_cu_0d850dc6_28884cuda3std3__48in_placeE)
_ZN39_INTERNAL_9efcf592_4_k_cu_0d850dc6_28884cuda3std3__48in_placeE:
	.zero		1
	.type		_ZN39_INTERNAL_9efcf592_4_k_cu_0d850dc6_28884cuda3std6ranges3__45__cpo9iter_moveE,@object
	.size		_ZN39_INTERNAL_9efcf592_4_k_cu_0d850dc6_28884cuda3std6ranges3__45__cpo9iter_moveE,(_ZN39_INTERNAL_9efcf592_4_k_cu_0d850dc6_28884cuda3std3__45__cpo5beginE - _ZN39_INTERNAL_9efcf592_4_k_cu_0d850dc6_28884cuda3std6ranges3__45__cpo9iter_moveE)
_ZN39_INTERNAL_9efcf592_4_k_cu_0d850dc6_28884cuda3std6ranges3__45__cpo9iter_moveE:
	.zero		1
	.type		_ZN39_INTERNAL_9efcf592_4_k_cu_0d850dc6_28884cuda3std3__45__cpo5beginE,@object
	.size		_ZN39_INTERNAL_9efcf592_4_k_cu_0d850dc6_28884cuda3std3__45__cpo5beginE,(_ZN39_INTERNAL_9efcf592_4_k_cu_0d850dc6_28884cuda3std3__441_GLOBAL__N__9efcf592_4_k_cu_0d850dc6_28886ignoreE - _ZN39_INTERNAL_9efcf592_4_k_cu_0d850dc6_28884cuda3std3__45__cpo5beginE)
_ZN39_INTERNAL_9efcf592_4_k_cu_0d850dc6_28884cuda3std3__45__cpo5beginE:
	.zero		1
	.type		_ZN39_INTERNAL_9efcf592_4_k_cu_0d850dc6_28884cuda3std3__441_GLOBAL__N__9efcf592_4_k_cu_0d850dc6_28886ignoreE,@object
	.size		_ZN39_INTERNAL_9efcf592_4_k_cu_0d850dc6_28884cuda3std3__441_GLOBAL__N__9efcf592_4_k_cu_0d850dc6_28886ignoreE,(_ZN39_INTERNAL_9efcf592_4_k_cu_0d850dc6_28884cute7productE - _ZN39_INTERNAL_9efcf592_4_k_cu_0d850dc6_28884cuda3std3__441_GLOBAL__N__9efcf592_4_k_cu_0d850dc6_28886ignoreE)
_ZN39_INTERNAL_9efcf592_4_k_cu_0d850dc6_28884cuda3std3__441_GLOBAL__N__9efcf592_4_k_cu_0d850dc6_28886ignoreE:
	.zero		1
	.type		_ZN39_INTERNAL_9efcf592_4_k_cu_0d850dc6_28884cute7productE,@object
	.size		_ZN39_INTERNAL_9efcf592_4_k_cu_0d850dc6_28884cute7productE,(_ZN39_INTERNAL_9efcf592_4_k_cu_0d850dc6_28884cuda3std3__45__cpo3endE - _ZN39_INTERNAL_9efcf592_4_k_cu_0d850dc6_28884cute7productE)
_ZN39_INTERNAL_9efcf592_4_k_cu_0d850dc6_28884cute7productE:
	.zero		1
	.type		_ZN39_INTERNAL_9efcf592_4_k_cu_0d850dc6_28884cuda3std3__45__cpo3endE,@object
	.size		_ZN39_INTERNAL_9efcf592_4_k_cu_0d850dc6_28884cuda3std3__45__cpo3endE,(_ZN39_INTERNAL_9efcf592_4_k_cu_0d850dc6_28884cuda3std3__419piecewise_constructE - _ZN39_INTERNAL_9efcf592_4_k_cu_0d850dc6_28884cuda3std3__45__cpo3endE)
_ZN39_INTERNAL_9efcf592_4_k_cu_0d850dc6_28884cuda3std3__45__cpo3endE:
	.zero		1
	.type		_ZN39_INTERNAL_9efcf592_4_k_cu_0d850dc6_28884cuda3std3__419piecewise_constructE,@object
	.size		_ZN39_INTERNAL_9efcf592_4_k_cu_0d850dc6_28884cuda3std3__419piecewise_constructE,(_ZN39_INTERNAL_9efcf592_4_k_cu_0d850dc6_28884cuda3std3__45__cpo4cendE - _ZN39_INTERNAL_9efcf592_4_k_cu_0d850dc6_28884cuda3std3__419piecewise_constructE)
_ZN39_INTERNAL_9efcf592_4_k_cu_0d850dc6_28884cuda3std3__419piecewise_constructE:
	.zero		1
	.type		_ZN39_INTERNAL_9efcf592_4_k_cu_0d850dc6_28884cuda3std3__45__cpo4cendE,@object
	.size		_ZN39_INTERNAL_9efcf592_4_k_cu_0d850dc6_28884cuda3std3__45__cpo4cendE,(_ZN39_INTERNAL_9efcf592_4_k_cu_0d850dc6_28884cuda3std6ranges3__45__cpo4swapE - _ZN39_INTERNAL_9efcf592_4_k_cu_0d850dc6_28884cuda3std3__45__cpo4cendE)
_ZN39_INTERNAL_9efcf592_4_k_cu_0d850dc6_28884cuda3std3__45__cpo4cendE:
	.zero		1
	.type		_ZN39_INTERNAL_9efcf592_4_k_cu_0d850dc6_28884cuda3std6ranges3__45__cpo4swapE,@object
	.size		_ZN39_INTERNAL_9efcf592_4_k_cu_0d850dc6_28884cuda3std6ranges3__45__cpo4swapE,(.L_8 - _ZN39_INTERNAL_9efcf592_4_k_cu_0d850dc6_28884cuda3std6ranges3__45__cpo4swapE)
_ZN39_INTERNAL_9efcf592_4_k_cu_0d850dc6_28884cuda3std6ranges3__45__cpo4swapE:
	.zero		1
.L_8:


//--------------------- .nv.constant0._ZN7cutlass13device_kernelINS_4gemm6kernel13GemmUniversalIN4cute5tupleIJiiiiEEENS1_10collective13CollectiveMmaINS1_34MainloopSm90TmaGmmaWarpSpecializedILi3ENS5_IJNS4_1CILi1EEESB_SB_EEENS1_35KernelTmaWarpSpecializedCooperativeEEENS5_IJNSA_ILi256EEENSA_ILi128EEENSA_ILi32EEEEEENS_6half_tENS5_IJlSB_lEEESJ_SK_NS4_8TiledMMAINS4_8MMA_AtomIJNS4_4SM904GMMA26MMA_64x128x16_F32F16F16_SSILNSO_5MajorE0ELSQ_0ELNSO_7ScaleInE1ELSR_1EEEEEENS4_6LayoutINS5_IJNSA_ILi2EEESB_SB_EEENS5_IJSB_NSA_ILi0EEESX_EEEEENS5_IJNS4_10UnderscoreES10_S10_EEEEENS4_13SM90_TMA_LOADENS4_14ComposedLayoutINS4_7SwizzleILi2ELi4ELi3EEENS4_18smem_ptr_flag_bitsILi16EEENSU_INS5_IJNSA_ILi8EEESH_EEENS5_IJSH_SB_EEEEEEEvNS4_8identityES13_S1D_vS1E_EENS_8epilogue10collective6detail29Sm90TmaWarpSpecializedAdapterINS1H_15DefaultEpilogueISJ_SK_SK_NS1G_6thread17LinearCombinationISJ_Li1EffLNS1L_9ScaleType4KindE0ELNS_15FloatRoundStyleE2ESJ_EENS1_15EpilogueDefaultEEEEEvvEEEEvNT_6ParamsE --------------------------
	.section	.nv.constant0._ZN7cutlass13device_kernelINS_4gemm6kernel13GemmUniversalIN4cute5tupleIJiiiiEEENS1_10collective13CollectiveMmaINS1_34MainloopSm90TmaGmmaWarpSpecializedILi3ENS5_IJNS4_1CILi1EEESB_SB_EEENS1_35KernelTmaWarpSpecializedCooperativeEEENS5_IJNSA_ILi256EEENSA_ILi128EEENSA_ILi32EEEEEENS_6half_tENS5_IJlSB_lEEESJ_SK_NS4_8TiledMMAINS4_8MMA_AtomIJNS4_4SM904GMMA26MMA_64x128x16_F32F16F16_SSILNSO_5MajorE0ELSQ_0ELNSO_7ScaleInE1ELSR_1EEEEEENS4_6LayoutINS5_IJNSA_ILi2EEESB_SB_EEENS5_IJSB_NSA_ILi0EEESX_EEEEENS5_IJNS4_10UnderscoreES10_S10_EEEEENS4_13SM90_TMA_LOADENS4_14ComposedLayoutINS4_7SwizzleILi2ELi4ELi3EEENS4_18smem_ptr_flag_bitsILi16EEENSU_INS5_IJNSA_ILi8EEESH_EEENS5_IJSH_SB_EEEEEEEvNS4_8identityES13_S1D_vS1E_EENS_8epilogue10collective6detail29Sm90TmaWarpSpecializedAdapterINS1H_15DefaultEpilogueISJ_SK_SK_NS1G_6thread17LinearCombinationISJ_Li1EffLNS1L_9ScaleType4KindE0ELNS_15FloatRoundStyleE2ESJ_EENS1_15EpilogueDefaultEEEEEvvEEEEvNT_6ParamsE,"a",@progbits
	.sectionflags	@""
	.align	4
.nv.constant0._ZN7cutlass13device_kernelINS_4gemm6kernel13GemmUniversalIN4cute5tupleIJiiiiEEENS1_10collective13CollectiveMmaINS1_34MainloopSm90TmaGmmaWarpSpecializedILi3ENS5_IJNS4_1CILi1EEESB_SB_EEENS1_35KernelTmaWarpSpecializedCooperativeEEENS5_IJNSA_ILi256EEENSA_ILi128EEENSA_ILi32EEEEEENS_6half_tENS5_IJlSB_lEEESJ_SK_NS4_8TiledMMAINS4_8MMA_AtomIJNS4_4SM904GMMA26MMA_64x128x16_F32F16F16_SSILNSO_5MajorE0ELSQ_0ELNSO_7ScaleInE1ELSR_1EEEEEENS4_6LayoutINS5_IJNSA_ILi2EEESB_SB_EEENS5_IJSB_NSA_ILi0EEESX_EEEEENS5_IJNS4_10UnderscoreES10_S10_EEEEENS4_13SM90_TMA_LOADENS4_14ComposedLayoutINS4_7SwizzleILi2ELi4ELi3EEENS4_18smem_ptr_flag_bitsILi16EEENSU_INS5_IJNSA_ILi8EEESH_EEENS5_IJSH_SB_EEEEEEEvNS4_8identityES13_S1D_vS1E_EENS_8epilogue10collective6detail29Sm90TmaWarpSpecializedAdapterINS1H_15DefaultEpilogueISJ_SK_SK_NS1G_6thread17LinearCombinationISJ_Li1EffLNS1L_9ScaleType4KindE0ELNS_15FloatRoundStyleE2ESJ_EENS1_15EpilogueDefaultEEEEEvvEEEEvNT_6ParamsE:
	.zero		1664


//--------------------- SYMBOLS --------------------------

	.type		.nv.reservedSmem.offset0,@object
	.size		.nv.reservedSmem.offset0,0x4
	.type		__assertfail,@function
